//
// Generated by NVIDIA NVVM Compiler
//
// Compiler Build ID: CL-36424714
// Cuda compilation tools, release 13.0, V13.0.88
// Based on NVVM 20.0.0
//

.version 9.0
.target sm_100
.address_size 64

	// .globl	_Z11k_means_gpuiiiPKfS0_Pi
.extern .shared .align 16 .b8 s[];

.visible .entry _Z11k_means_gpuiiiPKfS0_Pi(
	.param .u32 _Z11k_means_gpuiiiPKfS0_Pi_param_0,
	.param .u32 _Z11k_means_gpuiiiPKfS0_Pi_param_1,
	.param .u32 _Z11k_means_gpuiiiPKfS0_Pi_param_2,
	.param .u64 .ptr .align 1 _Z11k_means_gpuiiiPKfS0_Pi_param_3,
	.param .u64 .ptr .align 1 _Z11k_means_gpuiiiPKfS0_Pi_param_4,
	.param .u64 .ptr .align 1 _Z11k_means_gpuiiiPKfS0_Pi_param_5
)
{
	.reg .pred 	%p<48>;
	.reg .b32 	%r<177>;
	.reg .b32 	%f<253>;
	.reg .b64 	%rd<51>;

	ld.param.u32 	%r46, [_Z11k_means_gpuiiiPKfS0_Pi_param_1];
	ld.param.u32 	%r47, [_Z11k_means_gpuiiiPKfS0_Pi_param_2];
	ld.param.u64 	%rd11, [_Z11k_means_gpuiiiPKfS0_Pi_param_3];
	ld.param.u64 	%rd12, [_Z11k_means_gpuiiiPKfS0_Pi_param_4];
	ld.param.u64 	%rd13, [_Z11k_means_gpuiiiPKfS0_Pi_param_5];
	cvta.to.global.u64 	%rd1, %rd12;
	cvta.to.global.u64 	%rd2, %rd13;
	cvta.to.global.u64 	%rd3, %rd11;
	mul.lo.s32 	%r48, %r47, %r46;
	shl.b32 	%r49, %r48, 2;
	mov.u32 	%r50, s;
	add.s32 	%r1, %r50, %r49;
	shl.b32 	%r51, %r46, 2;
	add.s32 	%r2, %r1, %r51;
	mul.lo.s32 	%r52, %r47, 12;
	add.s32 	%r3, %r2, %r52;
	add.s32 	%r4, %r3, %r52;
	mov.u32 	%r5, %tid.x;
	setp.ge.s32 	%p3, %r5, %r47;
	shl.b32 	%r53, %r5, 2;
	add.s32 	%r6, %r4, %r53;
	mad.lo.s32 	%r7, %r5, 12, %r3;
	@%p3 bra 	$L__BB0_2;
	mov.b32 	%r54, 0;
	st.shared.u32 	[%r6], %r54;
	st.shared.u32 	[%r7], %r54;
	st.shared.u32 	[%r7+4], %r54;
	st.shared.u32 	[%r7+8], %r54;
$L__BB0_2:
	setp.ge.s32 	%p4, %r5, %r46;
	@%p4 bra 	$L__BB0_4;
	add.s32 	%r56, %r1, %r53;
	mov.b32 	%r57, 0;
	st.shared.u32 	[%r56], %r57;
$L__BB0_4:
	mov.u32 	%r59, %ctaid.x;
	mul.lo.s32 	%r60, %r46, %r59;
	mul.lo.s32 	%r61, %r60, 3;
	mul.wide.s32 	%rd14, %r61, 4;
	add.s64 	%rd4, %rd3, %rd14;
	mul.lo.s32 	%r62, %r59, %r47;
	mul.lo.s32 	%r63, %r62, 3;
	mul.wide.s32 	%rd15, %r63, 4;
	add.s64 	%rd5, %rd1, %rd15;
	mul.wide.s32 	%rd16, %r60, 4;
	add.s64 	%rd6, %rd2, %rd16;
	bar.sync 	0;
	setp.ge.s32 	%p5, %r5, %r46;
	setp.lt.s32 	%p6, %r47, 1;
	mov.u32 	%r8, %ntid.x;
	setp.eq.s32 	%p7, %r5, 0;
	setp.gt.s32 	%p8, %r46, 0;
	and.pred  	%p1, %p7, %p8;
	and.b32  	%r9, %r47, 3;
	add.s32 	%r10, %r9, -1;
	or.pred  	%p2, %p5, %p6;
	and.b32  	%r11, %r47, 2147483644;
	and.b32  	%r12, %r47, 1;
	and.b32  	%r13, %r46, 2147483644;
	mov.b32 	%r164, 0;
	not.pred 	%p37, %p1;
$L__BB0_5:
	setp.ge.s32 	%p9, %r5, %r47;
	@%p9 bra 	$L__BB0_7;
	mul.lo.s32 	%r64, %r5, 3;
	mul.wide.u32 	%rd17, %r64, 4;
	add.s64 	%rd18, %rd4, %rd17;
	ld.global.f32 	%f37, [%rd18];
	ld.shared.f32 	%f38, [%r7];
	add.f32 	%f39, %f37, %f38;
	st.shared.f32 	[%r7], %f39;
	ld.global.f32 	%f40, [%rd18+4];
	ld.shared.f32 	%f41, [%r7+4];
	add.f32 	%f42, %f40, %f41;
	st.shared.f32 	[%r7+4], %f42;
	ld.global.f32 	%f43, [%rd18+8];
	ld.shared.f32 	%f44, [%r7+8];
	add.f32 	%f45, %f43, %f44;
	st.shared.f32 	[%r7+8], %f45;
$L__BB0_7:
	@%p2 bra 	$L__BB0_54;
	setp.eq.s32 	%p10, %r164, 0;
	mov.u32 	%r169, %r5;
	@%p10 bra 	$L__BB0_9;
	bra.uni 	$L__BB0_32;
$L__BB0_9:
	mov.u32 	%r165, %r5;
$L__BB0_10:
	setp.lt.u32 	%p24, %r47, 4;
	mul.lo.s32 	%r84, %r165, 3;
	mul.wide.s32 	%rd22, %r84, 4;
	add.s64 	%rd23, %rd4, %rd22;
	ld.global.f32 	%f1, [%rd23];
	ld.global.f32 	%f2, [%rd23+4];
	ld.global.f32 	%f3, [%rd23+8];
	mul.lo.s32 	%r16, %r165, %r47;
	mul.wide.s32 	%rd24, %r165, 4;
	add.s64 	%rd7, %rd6, %rd24;
	mov.f32 	%f236, 0f4CBEBC20;
	mov.b32 	%r168, 0;
	@%p24 bra 	$L__BB0_21;
	mov.f32 	%f236, 0f4CBEBC20;
	mov.b32 	%r166, 0;
$L__BB0_12:
	.pragma "nounroll";
	mul.lo.s32 	%r18, %r166, 3;
	mul.wide.u32 	%rd25, %r18, 4;
	add.s64 	%rd8, %rd5, %rd25;
	ld.global.f32 	%f107, [%rd8];
	ld.global.f32 	%f108, [%rd8+4];
	ld.global.f32 	%f109, [%rd8+8];
	sub.f32 	%f110, %f1, %f107;
	mul.f32 	%f111, %f110, %f110;
	sub.f32 	%f112, %f2, %f108;
	fma.rn.f32 	%f113, %f112, %f112, %f111;
	sub.f32 	%f114, %f3, %f109;
	fma.rn.f32 	%f5, %f114, %f114, %f113;
	add.s32 	%r86, %r166, %r16;
	shl.b32 	%r87, %r86, 2;
	mov.u32 	%r88, s;
	add.s32 	%r19, %r88, %r87;
	st.shared.f32 	[%r19], %f5;
	setp.geu.f32 	%p25, %f5, %f236;
	@%p25 bra 	$L__BB0_14;
	st.global.u32 	[%rd7], %r166;
	mov.f32 	%f236, %f5;
$L__BB0_14:
	ld.global.f32 	%f115, [%rd8+12];
	ld.global.f32 	%f116, [%rd8+16];
	ld.global.f32 	%f117, [%rd8+20];
	sub.f32 	%f118, %f1, %f115;
	mul.f32 	%f119, %f118, %f118;
	sub.f32 	%f120, %f2, %f116;
	fma.rn.f32 	%f121, %f120, %f120, %f119;
	sub.f32 	%f122, %f3, %f117;
	fma.rn.f32 	%f7, %f122, %f122, %f121;
	st.shared.f32 	[%r19+4], %f7;
	setp.geu.f32 	%p26, %f7, %f236;
	@%p26 bra 	$L__BB0_16;
	add.s32 	%r89, %r166, 1;
	st.global.u32 	[%rd7], %r89;
	mov.f32 	%f236, %f7;
$L__BB0_16:
	add.s32 	%r90, %r18, 6;
	mul.wide.u32 	%rd26, %r90, 4;
	add.s64 	%rd27, %rd5, %rd26;
	ld.global.f32 	%f123, [%rd27];
	ld.global.f32 	%f124, [%rd27+4];
	ld.global.f32 	%f125, [%rd27+8];
	sub.f32 	%f126, %f1, %f123;
	mul.f32 	%f127, %f126, %f126;
	sub.f32 	%f128, %f2, %f124;
	fma.rn.f32 	%f129, %f128, %f128, %f127;
	sub.f32 	%f130, %f3, %f125;
	fma.rn.f32 	%f9, %f130, %f130, %f129;
	st.shared.f32 	[%r19+8], %f9;
	setp.geu.f32 	%p27, %f9, %f236;
	@%p27 bra 	$L__BB0_18;
	add.s32 	%r91, %r166, 2;
	st.global.u32 	[%rd7], %r91;
	mov.f32 	%f236, %f9;
$L__BB0_18:
	add.s32 	%r92, %r18, 9;
	mul.wide.u32 	%rd28, %r92, 4;
	add.s64 	%rd29, %rd5, %rd28;
	ld.global.f32 	%f131, [%rd29];
	ld.global.f32 	%f132, [%rd29+4];
	ld.global.f32 	%f133, [%rd29+8];
	sub.f32 	%f134, %f1, %f131;
	mul.f32 	%f135, %f134, %f134;
	sub.f32 	%f136, %f2, %f132;
	fma.rn.f32 	%f137, %f136, %f136, %f135;
	sub.f32 	%f138, %f3, %f133;
	fma.rn.f32 	%f11, %f138, %f138, %f137;
	st.shared.f32 	[%r19+12], %f11;
	setp.geu.f32 	%p28, %f11, %f236;
	@%p28 bra 	$L__BB0_20;
	add.s32 	%r93, %r166, 3;
	st.global.u32 	[%rd7], %r93;
	mov.f32 	%f236, %f11;
$L__BB0_20:
	add.s32 	%r166, %r166, 4;
	setp.ne.s32 	%p29, %r166, %r11;
	mov.u32 	%r168, %r11;
	@%p29 bra 	$L__BB0_12;
$L__BB0_21:
	setp.eq.s32 	%p30, %r9, 0;
	@%p30 bra 	$L__BB0_31;
	setp.eq.s32 	%p31, %r10, 0;
	@%p31 bra 	$L__BB0_28;
	mul.lo.s32 	%r94, %r168, 3;
	mul.wide.u32 	%rd30, %r94, 4;
	add.s64 	%rd9, %rd5, %rd30;
	ld.global.f32 	%f139, [%rd9];
	ld.global.f32 	%f140, [%rd9+4];
	ld.global.f32 	%f141, [%rd9+8];
	sub.f32 	%f142, %f1, %f139;
	mul.f32 	%f143, %f142, %f142;
	sub.f32 	%f144, %f2, %f140;
	fma.rn.f32 	%f145, %f144, %f144, %f143;
	sub.f32 	%f146, %f3, %f141;
	fma.rn.f32 	%f14, %f146, %f146, %f145;
	add.s32 	%r95, %r168, %r16;
	shl.b32 	%r96, %r95, 2;
	mov.u32 	%r97, s;
	add.s32 	%r22, %r97, %r96;
	st.shared.f32 	[%r22], %f14;
	setp.geu.f32 	%p32, %f14, %f236;
	@%p32 bra 	$L__BB0_25;
	st.global.u32 	[%rd7], %r168;
	mov.f32 	%f236, %f14;
$L__BB0_25:
	ld.global.f32 	%f147, [%rd9+12];
	ld.global.f32 	%f148, [%rd9+16];
	ld.global.f32 	%f149, [%rd9+20];
	sub.f32 	%f150, %f1, %f147;
	mul.f32 	%f151, %f150, %f150;
	sub.f32 	%f152, %f2, %f148;
	fma.rn.f32 	%f153, %f152, %f152, %f151;
	sub.f32 	%f154, %f3, %f149;
	fma.rn.f32 	%f16, %f154, %f154, %f153;
	st.shared.f32 	[%r22+4], %f16;
	setp.geu.f32 	%p33, %f16, %f236;
	@%p33 bra 	$L__BB0_27;
	add.s32 	%r98, %r168, 1;
	st.global.u32 	[%rd7], %r98;
	mov.f32 	%f236, %f16;
$L__BB0_27:
	add.s32 	%r168, %r168, 2;
$L__BB0_28:
	setp.eq.s32 	%p34, %r12, 0;
	@%p34 bra 	$L__BB0_31;
	mul.lo.s32 	%r99, %r168, 3;
	mul.wide.u32 	%rd31, %r99, 4;
	add.s64 	%rd32, %rd5, %rd31;
	ld.global.f32 	%f155, [%rd32];
	ld.global.f32 	%f156, [%rd32+4];
	ld.global.f32 	%f157, [%rd32+8];
	sub.f32 	%f158, %f1, %f155;
	mul.f32 	%f159, %f158, %f158;
	sub.f32 	%f160, %f2, %f156;
	fma.rn.f32 	%f161, %f160, %f160, %f159;
	sub.f32 	%f162, %f3, %f157;
	fma.rn.f32 	%f163, %f162, %f162, %f161;
	add.s32 	%r100, %r168, %r16;
	shl.b32 	%r101, %r100, 2;
	mov.u32 	%r102, s;
	add.s32 	%r103, %r102, %r101;
	st.shared.f32 	[%r103], %f163;
	setp.geu.f32 	%p35, %f163, %f236;
	@%p35 bra 	$L__BB0_31;
	st.global.u32 	[%rd7], %r168;
$L__BB0_31:
	add.s32 	%r165, %r165, %r8;
	setp.lt.s32 	%p36, %r165, %r46;
	@%p36 bra 	$L__BB0_10;
	bra.uni 	$L__BB0_54;
$L__BB0_32:
	setp.lt.u32 	%p11, %r47, 4;
	mul.lo.s32 	%r66, %r169, 3;
	mul.wide.s32 	%rd19, %r66, 4;
	add.s64 	%rd20, %rd4, %rd19;
	ld.global.f32 	%f19, [%rd20];
	ld.global.f32 	%f20, [%rd20+4];
	ld.global.f32 	%f21, [%rd20+8];
	mul.lo.s32 	%r27, %r169, %r47;
	mul.wide.s32 	%rd21, %r169, 4;
	add.s64 	%rd10, %rd6, %rd21;
	mov.f32 	%f245, 0f4CBEBC20;
	mov.b32 	%r172, 0;
	@%p11 bra 	$L__BB0_43;
	mov.f32 	%f245, 0f4CBEBC20;
	mov.b32 	%r170, 0;
$L__BB0_34:
	.pragma "nounroll";
	mad.lo.s32 	%r29, %r170, 12, %r2;
	ld.shared.f32 	%f48, [%r29+8];
	ld.shared.f32 	%f49, [%r29+4];
	ld.shared.f32 	%f50, [%r29];
	sub.f32 	%f51, %f19, %f50;
	mul.f32 	%f52, %f51, %f51;
	sub.f32 	%f53, %f20, %f49;
	fma.rn.f32 	%f54, %f53, %f53, %f52;
	sub.f32 	%f55, %f21, %f48;
	fma.rn.f32 	%f23, %f55, %f55, %f54;
	add.s32 	%r68, %r170, %r27;
	shl.b32 	%r69, %r68, 2;
	mov.u32 	%r70, s;
	add.s32 	%r30, %r70, %r69;
	st.shared.f32 	[%r30], %f23;
	setp.geu.f32 	%p12, %f23, %f245;
	@%p12 bra 	$L__BB0_36;
	st.global.u32 	[%rd10], %r170;
	mov.f32 	%f245, %f23;
$L__BB0_36:
	ld.shared.f32 	%f56, [%r29+20];
	ld.shared.f32 	%f57, [%r29+16];
	ld.shared.f32 	%f58, [%r29+12];
	sub.f32 	%f59, %f19, %f58;
	mul.f32 	%f60, %f59, %f59;
	sub.f32 	%f61, %f20, %f57;
	fma.rn.f32 	%f62, %f61, %f61, %f60;
	sub.f32 	%f63, %f21, %f56;
	fma.rn.f32 	%f25, %f63, %f63, %f62;
	st.shared.f32 	[%r30+4], %f25;
	setp.geu.f32 	%p13, %f25, %f245;
	@%p13 bra 	$L__BB0_38;
	add.s32 	%r71, %r170, 1;
	st.global.u32 	[%rd10], %r71;
	mov.f32 	%f245, %f25;
$L__BB0_38:
	ld.shared.f32 	%f64, [%r29+32];
	ld.shared.f32 	%f65, [%r29+28];
	ld.shared.f32 	%f66, [%r29+24];
	sub.f32 	%f67, %f19, %f66;
	mul.f32 	%f68, %f67, %f67;
	sub.f32 	%f69, %f20, %f65;
	fma.rn.f32 	%f70, %f69, %f69, %f68;
	sub.f32 	%f71, %f21, %f64;
	fma.rn.f32 	%f27, %f71, %f71, %f70;
	st.shared.f32 	[%r30+8], %f27;
	setp.geu.f32 	%p14, %f27, %f245;
	@%p14 bra 	$L__BB0_40;
	add.s32 	%r72, %r170, 2;
	st.global.u32 	[%rd10], %r72;
	mov.f32 	%f245, %f27;
$L__BB0_40:
	ld.shared.f32 	%f72, [%r29+44];
	ld.shared.f32 	%f73, [%r29+40];
	ld.shared.f32 	%f74, [%r29+36];
	sub.f32 	%f75, %f19, %f74;
	mul.f32 	%f76, %f75, %f75;
	sub.f32 	%f77, %f20, %f73;
	fma.rn.f32 	%f78, %f77, %f77, %f76;
	sub.f32 	%f79, %f21, %f72;
	fma.rn.f32 	%f29, %f79, %f79, %f78;
	st.shared.f32 	[%r30+12], %f29;
	setp.geu.f32 	%p15, %f29, %f245;
	@%p15 bra 	$L__BB0_42;
	add.s32 	%r73, %r170, 3;
	st.global.u32 	[%rd10], %r73;
	mov.f32 	%f245, %f29;
$L__BB0_42:
	add.s32 	%r170, %r170, 4;
	setp.ne.s32 	%p16, %r170, %r11;
	mov.u32 	%r172, %r11;
	@%p16 bra 	$L__BB0_34;
$L__BB0_43:
	setp.eq.s32 	%p17, %r9, 0;
	@%p17 bra 	$L__BB0_53;
	setp.eq.s32 	%p18, %r10, 0;
	@%p18 bra 	$L__BB0_50;
	mad.lo.s32 	%r33, %r172, 12, %r2;
	ld.shared.f32 	%f80, [%r33+8];
	ld.shared.f32 	%f81, [%r33+4];
	ld.shared.f32 	%f82, [%r33];
	sub.f32 	%f83, %f19, %f82;
	mul.f32 	%f84, %f83, %f83;
	sub.f32 	%f85, %f20, %f81;
	fma.rn.f32 	%f86, %f85, %f85, %f84;
	sub.f32 	%f87, %f21, %f80;
	fma.rn.f32 	%f32, %f87, %f87, %f86;
	add.s32 	%r74, %r172, %r27;
	shl.b32 	%r75, %r74, 2;
	mov.u32 	%r76, s;
	add.s32 	%r34, %r76, %r75;
	st.shared.f32 	[%r34], %f32;
	setp.geu.f32 	%p19, %f32, %f245;
	@%p19 bra 	$L__BB0_47;
	st.global.u32 	[%rd10], %r172;
	mov.f32 	%f245, %f32;
$L__BB0_47:
	ld.shared.f32 	%f88, [%r33+20];
	ld.shared.f32 	%f89, [%r33+16];
	ld.shared.f32 	%f90, [%r33+12];
	sub.f32 	%f91, %f19, %f90;
	mul.f32 	%f92, %f91, %f91;
	sub.f32 	%f93, %f20, %f89;
	fma.rn.f32 	%f94, %f93, %f93, %f92;
	sub.f32 	%f95, %f21, %f88;
	fma.rn.f32 	%f34, %f95, %f95, %f94;
	st.shared.f32 	[%r34+4], %f34;
	setp.geu.f32 	%p20, %f34, %f245;
	@%p20 bra 	$L__BB0_49;
	add.s32 	%r77, %r172, 1;
	st.global.u32 	[%rd10], %r77;
	mov.f32 	%f245, %f34;
$L__BB0_49:
	add.s32 	%r172, %r172, 2;
$L__BB0_50:
	setp.eq.s32 	%p21, %r12, 0;
	@%p21 bra 	$L__BB0_53;
	mad.lo.s32 	%r78, %r172, 12, %r2;
	ld.shared.f32 	%f96, [%r78+8];
	ld.shared.f32 	%f97, [%r78+4];
	ld.shared.f32 	%f98, [%r78];
	sub.f32 	%f99, %f19, %f98;
	mul.f32 	%f100, %f99, %f99;
	sub.f32 	%f101, %f20, %f97;
	fma.rn.f32 	%f102, %f101, %f101, %f100;
	sub.f32 	%f103, %f21, %f96;
	fma.rn.f32 	%f104, %f103, %f103, %f102;
	add.s32 	%r79, %r172, %r27;
	shl.b32 	%r80, %r79, 2;
	mov.u32 	%r81, s;
	add.s32 	%r82, %r81, %r80;
	st.shared.f32 	[%r82], %f104;
	setp.geu.f32 	%p22, %f104, %f245;
	@%p22 bra 	$L__BB0_53;
	st.global.u32 	[%rd10], %r172;
$L__BB0_53:
	add.s32 	%r169, %r169, %r8;
	setp.lt.s32 	%p23, %r169, %r46;
	@%p23 bra 	$L__BB0_32;
$L__BB0_54:
	@%p37 bra 	$L__BB0_63;
	setp.lt.u32 	%p38, %r46, 4;
	mov.b32 	%r175, 0;
	@%p38 bra 	$L__BB0_58;
	mov.b32 	%r173, 0;
$L__BB0_57:
	.pragma "nounroll";
	mul.wide.u32 	%rd33, %r173, 4;
	add.s64 	%rd34, %rd6, %rd33;
	ld.global.u32 	%r106, [%rd34];
	shl.b32 	%r107, %r106, 2;
	add.s32 	%r108, %r4, %r107;
	ld.shared.u32 	%r109, [%r108];
	add.s32 	%r110, %r109, 1;
	st.shared.u32 	[%r108], %r110;
	mul.lo.s32 	%r111, %r173, 3;
	mul.wide.u32 	%rd35, %r111, 4;
	add.s64 	%rd36, %rd4, %rd35;
	ld.global.f32 	%f164, [%rd36];
	mad.lo.s32 	%r112, %r106, 12, %r3;
	ld.shared.f32 	%f165, [%r112];
	add.f32 	%f166, %f164, %f165;
	st.shared.f32 	[%r112], %f166;
	ld.global.f32 	%f167, [%rd36+4];
	ld.shared.f32 	%f168, [%r112+4];
	add.f32 	%f169, %f167, %f168;
	st.shared.f32 	[%r112+4], %f169;
	ld.global.f32 	%f170, [%rd36+8];
	ld.shared.f32 	%f171, [%r112+8];
	add.f32 	%f172, %f170, %f171;
	st.shared.f32 	[%r112+8], %f172;
	ld.global.u32 	%r113, [%rd34+4];
	shl.b32 	%r114, %r113, 2;
	add.s32 	%r115, %r4, %r114;
	ld.shared.u32 	%r116, [%r115];
	add.s32 	%r117, %r116, 1;
	st.shared.u32 	[%r115], %r117;
	ld.global.f32 	%f173, [%rd36+12];
	mad.lo.s32 	%r118, %r113, 12, %r3;
	ld.shared.f32 	%f174, [%r118];
	add.f32 	%f175, %f173, %f174;
	st.shared.f32 	[%r118], %f175;
	ld.global.f32 	%f176, [%rd36+16];
	ld.shared.f32 	%f177, [%r118+4];
	add.f32 	%f178, %f176, %f177;
	st.shared.f32 	[%r118+4], %f178;
	ld.global.f32 	%f179, [%rd36+20];
	ld.shared.f32 	%f180, [%r118+8];
	add.f32 	%f181, %f179, %f180;
	st.shared.f32 	[%r118+8], %f181;
	ld.global.u32 	%r119, [%rd34+8];
	shl.b32 	%r120, %r119, 2;
	add.s32 	%r121, %r4, %r120;
	ld.shared.u32 	%r122, [%r121];
	add.s32 	%r123, %r122, 1;
	st.shared.u32 	[%r121], %r123;
	add.s32 	%r124, %r111, 6;
	mul.wide.u32 	%rd37, %r124, 4;
	add.s64 	%rd38, %rd4, %rd37;
	ld.global.f32 	%f182, [%rd38];
	mad.lo.s32 	%r125, %r119, 12, %r3;
	ld.shared.f32 	%f183, [%r125];
	add.f32 	%f184, %f182, %f183;
	st.shared.f32 	[%r125], %f184;
	ld.global.f32 	%f185, [%rd38+4];
	ld.shared.f32 	%f186, [%r125+4];
	add.f32 	%f187, %f185, %f186;
	st.shared.f32 	[%r125+4], %f187;
	ld.global.f32 	%f188, [%rd38+8];
	ld.shared.f32 	%f189, [%r125+8];
	add.f32 	%f190, %f188, %f189;
	st.shared.f32 	[%r125+8], %f190;
	ld.global.u32 	%r126, [%rd34+12];
	shl.b32 	%r127, %r126, 2;
	add.s32 	%r128, %r4, %r127;
	ld.shared.u32 	%r129, [%r128];
	add.s32 	%r130, %r129, 1;
	st.shared.u32 	[%r128], %r130;
	add.s32 	%r131, %r111, 9;
	mul.wide.u32 	%rd39, %r131, 4;
	add.s64 	%rd40, %rd4, %rd39;
	ld.global.f32 	%f191, [%rd40];
	mad.lo.s32 	%r132, %r126, 12, %r3;
	ld.shared.f32 	%f192, [%r132];
	add.f32 	%f193, %f191, %f192;
	st.shared.f32 	[%r132], %f193;
	ld.global.f32 	%f194, [%rd40+4];
	ld.shared.f32 	%f195, [%r132+4];
	add.f32 	%f196, %f194, %f195;
	st.shared.f32 	[%r132+4], %f196;
	ld.global.f32 	%f197, [%rd40+8];
	ld.shared.f32 	%f198, [%r132+8];
	add.f32 	%f199, %f197, %f198;
	st.shared.f32 	[%r132+8], %f199;
	add.s32 	%r173, %r173, 4;
	setp.ne.s32 	%p39, %r173, %r13;
	mov.u32 	%r175, %r13;
	@%p39 bra 	$L__BB0_57;
$L__BB0_58:
	and.b32  	%r133, %r46, 3;
	setp.eq.s32 	%p40, %r133, 0;
	@%p40 bra 	$L__BB0_63;
	setp.eq.s32 	%p41, %r133, 1;
	@%p41 bra 	$L__BB0_61;
	mul.wide.u32 	%rd41, %r175, 4;
	add.s64 	%rd42, %rd6, %rd41;
	ld.global.u32 	%r134, [%rd42];
	shl.b32 	%r135, %r134, 2;
	add.s32 	%r136, %r4, %r135;
	ld.shared.u32 	%r137, [%r136];
	add.s32 	%r138, %r137, 1;
	st.shared.u32 	[%r136], %r138;
	mul.lo.s32 	%r139, %r175, 3;
	mul.wide.u32 	%rd43, %r139, 4;
	add.s64 	%rd44, %rd4, %rd43;
	ld.global.f32 	%f200, [%rd44];
	mad.lo.s32 	%r140, %r134, 12, %r3;
	ld.shared.f32 	%f201, [%r140];
	add.f32 	%f202, %f200, %f201;
	st.shared.f32 	[%r140], %f202;
	ld.global.f32 	%f203, [%rd44+4];
	ld.shared.f32 	%f204, [%r140+4];
	add.f32 	%f205, %f203, %f204;
	st.shared.f32 	[%r140+4], %f205;
	ld.global.f32 	%f206, [%rd44+8];
	ld.shared.f32 	%f207, [%r140+8];
	add.f32 	%f208, %f206, %f207;
	st.shared.f32 	[%r140+8], %f208;
	ld.global.u32 	%r141, [%rd42+4];
	shl.b32 	%r142, %r141, 2;
	add.s32 	%r143, %r4, %r142;
	ld.shared.u32 	%r144, [%r143];
	add.s32 	%r145, %r144, 1;
	st.shared.u32 	[%r143], %r145;
	ld.global.f32 	%f209, [%rd44+12];
	mad.lo.s32 	%r146, %r141, 12, %r3;
	ld.shared.f32 	%f210, [%r146];
	add.f32 	%f211, %f209, %f210;
	st.shared.f32 	[%r146], %f211;
	ld.global.f32 	%f212, [%rd44+16];
	ld.shared.f32 	%f213, [%r146+4];
	add.f32 	%f214, %f212, %f213;
	st.shared.f32 	[%r146+4], %f214;
	ld.global.f32 	%f215, [%rd44+20];
	ld.shared.f32 	%f216, [%r146+8];
	add.f32 	%f217, %f215, %f216;
	st.shared.f32 	[%r146+8], %f217;
	add.s32 	%r175, %r175, 2;
$L__BB0_61:
	and.b32  	%r147, %r46, 1;
	setp.eq.b32 	%p42, %r147, 1;
	not.pred 	%p43, %p42;
	@%p43 bra 	$L__BB0_63;
	mul.wide.u32 	%rd45, %r175, 4;
	add.s64 	%rd46, %rd6, %rd45;
	ld.global.u32 	%r148, [%rd46];
	shl.b32 	%r149, %r148, 2;
	add.s32 	%r150, %r4, %r149;
	ld.shared.u32 	%r151, [%r150];
	add.s32 	%r152, %r151, 1;
	st.shared.u32 	[%r150], %r152;
	mul.lo.s32 	%r153, %r175, 3;
	mul.wide.u32 	%rd47, %r153, 4;
	add.s64 	%rd48, %rd4, %rd47;
	ld.global.f32 	%f218, [%rd48];
	mad.lo.s32 	%r154, %r148, 12, %r3;
	ld.shared.f32 	%f219, [%r154];
	add.f32 	%f220, %f218, %f219;
	st.shared.f32 	[%r154], %f220;
	ld.global.f32 	%f221, [%rd48+4];
	ld.shared.f32 	%f222, [%r154+4];
	add.f32 	%f223, %f221, %f222;
	st.shared.f32 	[%r154+4], %f223;
	ld.global.f32 	%f224, [%rd48+8];
	ld.shared.f32 	%f225, [%r154+8];
	add.f32 	%f226, %f224, %f225;
	st.shared.f32 	[%r154+8], %f226;
$L__BB0_63:
	setp.ge.s32 	%p44, %r5, %r47;
	bar.sync 	0;
	@%p44 bra 	$L__BB0_65;
	ld.shared.f32 	%f227, [%r7];
	shl.b32 	%r155, %r5, 2;
	add.s32 	%r156, %r4, %r155;
	ld.shared.u32 	%r157, [%r156];
	cvt.rn.f32.s32 	%f228, %r157;
	div.rn.f32 	%f229, %f227, %f228;
	mad.lo.s32 	%r158, %r5, 12, %r2;
	st.shared.f32 	[%r158], %f229;
	ld.shared.f32 	%f230, [%r7+4];
	ld.shared.u32 	%r159, [%r156];
	cvt.rn.f32.s32 	%f231, %r159;
	div.rn.f32 	%f232, %f230, %f231;
	st.shared.f32 	[%r158+4], %f232;
	ld.shared.f32 	%f233, [%r7+8];
	div.rn.f32 	%f234, %f233, %f231;
	st.shared.f32 	[%r158+8], %f234;
	mov.b32 	%r160, 0;
	st.shared.u32 	[%r7], %r160;
	st.shared.u32 	[%r7+4], %r160;
	st.shared.u32 	[%r7+8], %r160;
	st.shared.u32 	[%r156], %r160;
$L__BB0_65:
	setp.ge.s32 	%p45, %r5, %r46;
	@%p45 bra 	$L__BB0_68;
	mov.u32 	%r176, %r5;
$L__BB0_67:
	mul.wide.s32 	%rd49, %r176, 4;
	add.s64 	%rd50, %rd6, %rd49;
	ld.global.u32 	%r161, [%rd50];
	shl.b32 	%r162, %r176, 2;
	add.s32 	%r163, %r1, %r162;
	st.shared.u32 	[%r163], %r161;
	add.s32 	%r176, %r176, %r8;
	setp.lt.s32 	%p46, %r176, %r46;
	@%p46 bra 	$L__BB0_67;
$L__BB0_68:
	add.s32 	%r164, %r164, 1;
	setp.ne.s32 	%p47, %r164, 3;
	@%p47 bra 	$L__BB0_5;
	ret;

}


// ===== COMPILED SASS (sm_100) =====

	.target	sm_100

	.elftype	@"ET_EXEC"


//--------------------- .note.nv.tkinfo           --------------------------
	.section	.note.nv.tkinfo,"",@"SHT_NOTE"
	.sectionflags	@"SHF_NOTE_NV_TKINFO"
	.tkinfo
        /*0018*/ 	.word	0x00000002
        /*0030*/ 	.string	""
        /*0030*/ 	.string	"ptxas"
        /*0030*/ 	.string	"Cuda compilation tools, release 13.0, V13.0.88"
        /*0030*/ 	.string	"Build cuda_13.0.r13.0/compiler.36424714_0"
        /*0030*/ 	.string	"-arch sm_100 -m 64 "



//--------------------- .note.nv.cuinfo           --------------------------
	.section	.note.nv.cuinfo,"",@"SHT_NOTE"
	.sectionflags	@"SHF_NOTE_NV_CUINFO"
        /*0018*/ 	.short	0x0002
        /*001a*/ 	.short	0x0064
        /*001c*/ 	.short	0x0082
	.zero		2


//--------------------- .nv.info                  --------------------------
	.section	.nv.info,"",@"SHT_CUDA_INFO"
	.align	4


	//----- nvinfo : EIATTR_REGCOUNT
	.align		4
        /*0000*/ 	.byte	0x04, 0x2f
        /*0002*/ 	.short	(.L_1 - .L_0)
	.align		4
.L_0:
        /*0004*/ 	.word	index@(_Z11k_means_gpuiiiPKfS0_Pi)
        /*0008*/ 	.word	0x00000020


	//----- nvinfo : EIATTR_FRAME_SIZE
	.align		4
.L_1:
        /*000c*/ 	.byte	0x04, 0x11
        /*000e*/ 	.short	(.L_3 - .L_2)
	.align		4
.L_2:
        /*0010*/ 	.word	index@($__internal_0_$__cuda_sm3x_div_rn_noftz_f32_slowpath)
        /*0014*/ 	.word	0x00000000


	//----- nvinfo : EIATTR_FRAME_SIZE
	.align		4
.L_3:
        /*0018*/ 	.byte	0x04, 0x11
        /*001a*/ 	.short	(.L_5 - .L_4)
	.align		4
.L_4:
        /*001c*/ 	.word	index@(_Z11k_means_gpuiiiPKfS0_Pi)
        /*0020*/ 	.word	0x00000000


	//----- nvinfo : EIATTR_MIN_STACK_SIZE
	.align		4
.L_5:
        /*0024*/ 	.byte	0x04, 0x12
        /*0026*/ 	.short	(.L_7 - .L_6)
	.align		4
.L_6:
        /*0028*/ 	.word	index@(_Z11k_means_gpuiiiPKfS0_Pi)
        /*002c*/ 	.word	0x00000000
.L_7:


//--------------------- .nv.compat                --------------------------
	.section	.nv.compat,"",@"SHT_CUDA_COMPAT_INFO"
	.align	4
        /*0000*/ 	.byte	0x02, 0x09, 0x00, 0x00, 0x02, 0x02, 0x01, 0x00, 0x02, 0x05, 0x05, 0x00, 0x03, 0x07, 0x01, 0x01
        /*0010*/ 	.byte	0x02, 0x03, 0x00, 0x00, 0x02, 0x06, 0x01, 0x00, 0x04, 0x0b, 0x08, 0x00, 0x01, 0x00, 0x00, 0x00
        /*0020*/ 	.byte	0x00, 0x00, 0x00, 0x00


//--------------------- .nv.info._Z11k_means_gpuiiiPKfS0_Pi --------------------------
	.section	.nv.info._Z11k_means_gpuiiiPKfS0_Pi,"",@"SHT_CUDA_INFO"
	.sectionflags	@""
	.align	4


	//----- nvinfo : EIATTR_CUDA_API_VERSION
	.align		4
        /*0000*/ 	.byte	0x04, 0x37
        /*0002*/ 	.short	(.L_9 - .L_8)
.L_8:
        /*0004*/ 	.word	0x00000082


	//----- nvinfo : EIATTR_KPARAM_INFO
	.align		4
.L_9:
        /*0008*/ 	.byte	0x04, 0x17
        /*000a*/ 	.short	(.L_11 - .L_10)
.L_10:
        /*000c*/ 	.word	0x00000000
        /*0010*/ 	.short	0x0005
        /*0012*/ 	.short	0x0020
        /*0014*/ 	.byte	0x00, 0xf5, 0x21, 0x00


	//----- nvinfo : EIATTR_KPARAM_INFO
	.align		4
.L_11:
        /*0018*/ 	.byte	0x04, 0x17
        /*001a*/ 	.short	(.L_13 - .L_12)
.L_12:
        /*001c*/ 	.word	0x00000000
        /*0020*/ 	.short	0x0004
        /*0022*/ 	.short	0x0018
        /*0024*/ 	.byte	0x00, 0xf5, 0x21, 0x00


	//----- nvinfo : EIATTR_KPARAM_INFO
	.align		4
.L_13:
        /*0028*/ 	.byte	0x04, 0x17
        /*002a*/ 	.short	(.L_15 - .L_14)
.L_14:
        /*002c*/ 	.word	0x00000000
        /*0030*/ 	.short	0x0003
        /*0032*/ 	.short	0x0010
        /*0034*/ 	.byte	0x00, 0xf5, 0x21, 0x00


	//----- nvinfo : EIATTR_KPARAM_INFO
	.align		4
.L_15:
        /*0038*/ 	.byte	0x04, 0x17
        /*003a*/ 	.short	(.L_17 - .L_16)
.L_16:
        /*003c*/ 	.word	0x00000000
        /*0040*/ 	.short	0x0002
        /*0042*/ 	.short	0x0008
        /*0044*/ 	.byte	0x00, 0xf0, 0x11, 0x00


	//----- nvinfo : EIATTR_KPARAM_INFO
	.align		4
.L_17:
        /*0048*/ 	.byte	0x04, 0x17
        /*004a*/ 	.short	(.L_19 - .L_18)
.L_18:
        /*004c*/ 	.word	0x00000000
        /*0050*/ 	.short	0x0001
        /*0052*/ 	.short	0x0004
        /*0054*/ 	.byte	0x00, 0xf0, 0x11, 0x00


	//----- nvinfo : EIATTR_KPARAM_INFO
	.align		4
.L_19:
        /*0058*/ 	.byte	0x04, 0x17
        /*005a*/ 	.short	(.L_21 - .L_20)
.L_20:
        /*005c*/ 	.word	0x00000000
        /*0060*/ 	.short	0x0000
        /*0062*/ 	.short	0x0000
        /*0064*/ 	.byte	0x00, 0xf0, 0x11, 0x00


	//----- nvinfo : EIATTR_SPARSE_MMA_MASK
	.align		4
.L_21:
        /*0068*/ 	.byte	0x03, 0x50
        /*006a*/ 	.short	0x0000


	//----- nvinfo : EIATTR_MAXREG_COUNT
	.align		4
        /*006c*/ 	.byte	0x03, 0x1b
        /*006e*/ 	.short	0x00ff


	//----- nvinfo : EIATTR_NUM_BARRIERS
	.align		4
        /*0070*/ 	.byte	0x02, 0x4c
        /*0072*/ 	.byte	0x01
	.zero		1


	//----- nvinfo : EIATTR_MERCURY_ISA_VERSION
	.align		4
        /*0074*/ 	.byte	0x03, 0x5f
        /*0076*/ 	.short	0x0101


	//----- nvinfo : EIATTR_VRC_CTA_INIT_COUNT
	.align		4
        /*0078*/ 	.byte	0x02, 0x4a
	.zero		1
	.zero		1


	//----- nvinfo : EIATTR_EXIT_INSTR_OFFSETS
	.align		4
        /*007c*/ 	.byte	0x04, 0x1c
        /*007e*/ 	.short	(.L_23 - .L_22)


	//   ....[0]....
.L_22:
        /*0080*/ 	.word	0x000026d0


	//----- nvinfo : EIATTR_CRS_STACK_SIZE
	.align		4
.L_23:
        /*0084*/ 	.byte	0x04, 0x1e
        /*0086*/ 	.short	(.L_25 - .L_24)
.L_24:
        /*0088*/ 	.word	0x00000000


	//----- nvinfo : EIATTR_CBANK_PARAM_SIZE
	.align		4
.L_25:
        /*008c*/ 	.byte	0x03, 0x19
        /*008e*/ 	.short	0x0028


	//----- nvinfo : EIATTR_PARAM_CBANK
	.align		4
        /*0090*/ 	.byte	0x04, 0x0a
        /*0092*/ 	.short	(.L_27 - .L_26)
	.align		4
.L_26:
        /*0094*/ 	.word	index@(.nv.constant0._Z11k_means_gpuiiiPKfS0_Pi)
        /*0098*/ 	.short	0x0380
        /*009a*/ 	.short	0x0028


	//----- nvinfo : EIATTR_SW_WAR
	.align		4
.L_27:
        /*009c*/ 	.byte	0x04, 0x36
        /*009e*/ 	.short	(.L_29 - .L_28)
.L_28:
        /*00a0*/ 	.word	0x00000008
.L_29:


//--------------------- .nv.callgraph             --------------------------
	.section	.nv.callgraph,"",@"SHT_CUDA_CALLGRAPH"
	.align	4
	.sectionentsize	8
	.align		4
        /*0000*/ 	.word	0x00000000
	.align		4
        /*0004*/ 	.word	0xffffffff
	.align		4
        /*0008*/ 	.word	0x00000000
	.align		4
        /*000c*/ 	.word	0xfffffffe
	.align		4
        /*0010*/ 	.word	0x00000000
	.align		4
        /*0014*/ 	.word	0xfffffffd
	.align		4
        /*0018*/ 	.word	0x00000000
	.align		4
        /*001c*/ 	.word	0xfffffffc


//--------------------- .text._Z11k_means_gpuiiiPKfS0_Pi --------------------------
	.section	.text._Z11k_means_gpuiiiPKfS0_Pi,"ax",@progbits
	.align	128
        .global         _Z11k_means_gpuiiiPKfS0_Pi
        .type           _Z11k_means_gpuiiiPKfS0_Pi,@function
        .size           _Z11k_means_gpuiiiPKfS0_Pi,(.L_x_44 - _Z11k_means_gpuiiiPKfS0_Pi)
        .other          _Z11k_means_gpuiiiPKfS0_Pi,@"STO_CUDA_ENTRY STV_DEFAULT"
_Z11k_means_gpuiiiPKfS0_Pi:
.text._Z11k_means_gpuiiiPKfS0_Pi:
[----:B------:R-:W-:Y:S01]  /*0000*/  LDC R1, c[0x0][0x37c] ;  /* 0x0000df00ff017b82 */ /* 0x000fe20000000800 */
[----:B------:R-:W0:Y:S07]  /*0010*/  S2R R4, SR_CgaCtaId ;  /* 0x0000000000047919 */ /* 0x000e2e0000008800 */
[----:B------:R-:W1:Y:S01]  /*0020*/  LDC R2, c[0x0][0x388] ;  /* 0x0000e200ff027b82 */ /* 0x000e620000000800 */
[----:B------:R-:W-:Y:S01]  /*0030*/  MOV R3, 0x400 ;  /* 0x0000040000037802 */ /* 0x000fe20000000f00 */
[----:B------:R-:W2:Y:S01]  /*0040*/  LDCU UR7, c[0x0][0x360] ;  /* 0x00006c00ff0777ac */ /* 0x000ea20008000800 */
[----:B------:R-:W3:Y:S01]  /*0050*/  S2R R19, SR_TID.X ;  /* 0x0000000000137919 */ /* 0x000ee20000002100 */
[----:B------:R-:W4:Y:S04]  /*0060*/  LDCU.64 UR8, c[0x0][0x358] ;  /* 0x00006b00ff0877ac */ /* 0x000f280008000a00 */
[----:B------:R-:W1:Y:S08]  /*0070*/  LDC R14, c[0x0][0x384] ;  /* 0x0000e100ff0e7b82 */ /* 0x000e700000000800 */
[----:B------:R-:W5:Y:S08]  /*0080*/  S2UR UR4, SR_CTAID.X ;  /* 0x00000000000479c3 */ /* 0x000f700000002500 */
[----:B------:R-:W2:Y:S01]  /*0090*/  LDC.64 R6, c[0x0][0x398] ;  /* 0x0000e600ff067b82 */ /* 0x000ea20000000a00 */
[----:B0-----:R-:W-:Y:S01]  /*00a0*/  LEA R3, R4, R3, 0x18 ;  /* 0x0000000304037211 */ /* 0x001fe200078ec0ff */
[----:B-1----:R-:W-:-:S06]  /*00b0*/  IMAD R0, R2, R14, RZ ;  /* 0x0000000e02007224 */ /* 0x002fcc00078e02ff */
[----:B------:R-:W0:Y:S01]  /*00c0*/  LDC.64 R4, c[0x0][0x390] ;  /* 0x0000e400ff047b82 */ /* 0x000e220000000a00 */
[C---:B---3--:R-:W-:Y:S02]  /*00d0*/  ISETP.GE.AND P1, PT, R19.reuse, R14, PT ;  /* 0x0000000e1300720c */ /* 0x048fe40003f26270 */
[----:B------:R-:W-:Y:S02]  /*00e0*/  LEA R0, R0, R3, 0x2 ;  /* 0x0000000300007211 */ /* 0x000fe400078e10ff */
[----:B------:R-:W-:Y:S01]  /*00f0*/  ISETP.GE.AND P0, PT, R19, R2, PT ;  /* 0x000000021300720c */ /* 0x000fe20003f06270 */
[----:B-----5:R-:W-:Y:S01]  /*0100*/  IMAD R12, R2, UR4, RZ ;  /* 0x00000004020c7c24 */ /* 0x020fe2000f8e02ff */
[C---:B------:R-:W-:Y:S01]  /*0110*/  LEA R11, R14.reuse, R0, 0x2 ;  /* 0x000000000e0b7211 */ /* 0x040fe200078e10ff */
[----:B------:R-:W-:Y:S01]  /*0120*/  IMAD R13, R14, UR4, RZ ;  /* 0x000000040e0d7c24 */ /* 0x000fe2000f8e02ff */
[----:B------:R-:W-:Y:S01]  /*0130*/  UMOV UR4, URZ ;  /* 0x000000ff00047c82 */ /* 0x000fe20008000000 */
[----:B------:R-:W-:-:S02]  /*0140*/  IMAD R17, R12, 0x3, RZ ;  /* 0x000000030c117824 */ /* 0x000fc400078e02ff */
[C---:B------:R-:W-:Y:S02]  /*0150*/  IMAD R3, R2.reuse, 0xc, R11 ;  /* 0x0000000c02037824 */ /* 0x040fe400078e020b */
[----:B------:R-:W-:Y:S01]  /*0160*/  @!P1 LEA R0, R19, R0, 0x2 ;  /* 0x0000000013009211 */ /* 0x000fe200078e10ff */
[----:B--2---:R-:W-:Y:S01]  /*0170*/  IMAD.WIDE R6, R17, 0x4, R6 ;  /* 0x0000000411067825 */ /* 0x004fe200078e0206 */
[----:B------:R-:W-:-:S03]  /*0180*/  LOP3.LUT R17, R2, 0x3, RZ, 0xc0, !PT ;  /* 0x0000000302117812 */ /* 0x000fc600078ec0ff */
[C-C-:B------:R-:W-:Y:S01]  /*0190*/  IMAD R8, R2.reuse, 0xc, R3.reuse ;  /* 0x0000000c02087824 */ /* 0x140fe200078e0203 */
[----:B------:R-:W-:Y:S01]  /*01a0*/  IADD3 R16, PT, PT, R17, -0x1, RZ ;  /* 0xffffffff11107810 */ /* 0x000fe20007ffe0ff */
[----:B------:R-:W-:Y:S02]  /*01b0*/  IMAD R3, R19, 0xc, R3 ;  /* 0x0000000c13037824 */ /* 0x000fe400078e0203 */
[----:B------:R-:W-:Y:S01]  /*01c0*/  IMAD R15, R13, 0x3, RZ ;  /* 0x000000030d0f7824 */ /* 0x000fe200078e02ff */
[----:B------:R-:W-:Y:S02]  /*01d0*/  LEA R10, R19, R8, 0x2 ;  /* 0x00000008130a7211 */ /* 0x000fe400078e10ff */
[----:B------:R-:W1:Y:S01]  /*01e0*/  LDC.64 R8, c[0x0][0x3a0] ;  /* 0x0000e800ff087b82 */ /* 0x000e620000000a00 */
[----:B0-----:R-:W-:Y:S02]  /*01f0*/  IMAD.WIDE R4, R15, 0x4, R4 ;  /* 0x000000040f047825 */ /* 0x001fe400078e0204 */
[----:B------:R0:W-:Y:S04]  /*0200*/  @!P0 STS [R10], RZ ;  /* 0x000000ff0a008388 */ /* 0x0001e80000000800 */
[----:B------:R2:W-:Y:S04]  /*0210*/  @!P0 STS [R3], RZ ;  /* 0x000000ff03008388 */ /* 0x0005e80000000800 */
[----:B------:R2:W-:Y:S01]  /*0220*/  @!P0 STS [R3+0x4], RZ ;  /* 0x000004ff03008388 */ /* 0x0005e20000000800 */
[----:B0-----:R-:W-:-:S03]  /*0230*/  LOP3.LUT R10, R2, 0x7ffffffc, RZ, 0xc0, !PT ;  /* 0x7ffffffc020a7812 */ /* 0x001fc600078ec0ff */
[----:B------:R2:W-:Y:S01]  /*0240*/  @!P0 STS [R3+0x8], RZ ;  /* 0x000008ff03008388 */ /* 0x0005e20000000800 */
[C---:B------:R-:W-:Y:S02]  /*0250*/  ISETP.GE.AND P0, PT, R2.reuse, 0x1, PT ;  /* 0x000000010200780c */ /* 0x040fe40003f06270 */
[----:B------:R-:W-:Y:S01]  /*0260*/  LOP3.LUT R2, R2, 0x1, RZ, 0xc0, !PT ;  /* 0x0000000102027812 */ /* 0x000fe200078ec0ff */
[----:B------:R2:W-:Y:S01]  /*0270*/  @!P1 STS [R0], RZ ;  /* 0x000000ff00009388 */ /* 0x0005e20000000800 */
[----:B------:R-:W-:Y:S01]  /*0280*/  BAR.SYNC.DEFER_BLOCKING 0x0 ;  /* 0x0000000000007b1d */ /* 0x000fe20000010000 */
[----:B------:R-:W-:Y:S01]  /*0290*/  ISETP.GT.AND P1, PT, R14, RZ, PT ;  /* 0x000000ff0e00720c */ /* 0x000fe20003f24270 */
[----:B-1----:R-:W-:Y:S01]  /*02a0*/  IMAD.WIDE R8, R13, 0x4, R8 ;  /* 0x000000040d087825 */ /* 0x002fe200078e0208 */
[C---:B------:R-:W-:Y:S02]  /*02b0*/  ISETP.GE.OR P0, PT, R19.reuse, R14, !P0 ;  /* 0x0000000e1300720c */ /* 0x040fe40004706670 */
[----:B--2-4-:R-:W-:-:S13]  /*02c0*/  ISETP.EQ.AND P1, PT, R19, RZ, P1 ;  /* 0x000000ff1300720c */ /* 0x014fda0000f22270 */
.L_x_31:
[----:B0123--:R-:W0:Y:S01]  /*02d0*/  S2R R20, SR_TID.X ;  /* 0x0000000000147919 */ /* 0x00fe220000002100 */
[----:B------:R-:W1:Y:S01]  /*02e0*/  LDCU UR5, c[0x0][0x388] ;  /* 0x00007100ff0577ac */ /* 0x000e620008000800 */
[----:B------:R-:W-:Y:S01]  /*02f0*/  BSSY.RECONVERGENT B0, `(.L_x_0) ;  /* 0x0000015000007945 */ /* 0x000fe20003800200 */
[----:B-1----:R-:W-:-:S04]  /*0300*/  MOV R23, UR5 ;  /* 0x0000000500177c02 */ /* 0x002fc80008000f00 */
[----:B0-----:R-:W-:-:S13]  /*0310*/  ISETP.GE.AND P2, PT, R20, R23, PT ;  /* 0x000000171400720c */ /* 0x001fda0003f46270 */
[----:B------:R-:W-:Y:S05]  /*0320*/  @P2 BRA `(.L_x_1) ;  /* 0x0000000000442947 */ /* 0x000fea0003800000 */
[----:B------:R-:W-:Y:S01]  /*0330*/  IMAD R13, R20, 0x3, RZ ;  /* 0x00000003140d7824 */ /* 0x000fe200078e02ff */
[----:B------:R-:W0:Y:S03]  /*0340*/  LDC R22, c[0x0][0x388] ;  /* 0x0000e200ff167b82 */ /* 0x000e260000000800 */
[----:B------:R-:W-:-:S05]  /*0350*/  IMAD.WIDE.U32 R12, R13, 0x4, R4 ;  /* 0x000000040d0c7825 */ /* 0x000fca00078e0004 */
[----:B------:R-:W2:Y:S04]  /*0360*/  LDG.E R0, desc[UR8][R12.64] ;  /* 0x000000080c007981 */ /* 0x000ea8000c1e1900 */
[----:B------:R-:W3:Y:S04]  /*0370*/  LDG.E R14, desc[UR8][R12.64+0x4] ;  /* 0x000004080c0e7981 */ /* 0x000ee8000c1e1900 */
[----:B------:R-:W4:Y:S01]  /*0380*/  LDG.E R18, desc[UR8][R12.64+0x8] ;  /* 0x000008080c127981 */ /* 0x000f22000c1e1900 */
[----:B0-----:R-:W-:-:S04]  /*0390*/  IMAD R3, R22, 0xc, R11 ;  /* 0x0000000c16037824 */ /* 0x001fc800078e020b */
[----:B------:R-:W-:-:S05]  /*03a0*/  IMAD R21, R20, 0xc, R3 ;  /* 0x0000000c14157824 */ /* 0x000fca00078e0203 */
[----:B------:R-:W2:Y:S04]  /*03b0*/  LDS R3, [R21] ;  /* 0x0000000015037984 */ /* 0x000ea80000000800 */
[----:B------:R-:W3:Y:S04]  /*03c0*/  LDS R15, [R21+0x4] ;  /* 0x00000400150f7984 */ /* 0x000ee80000000800 */
[----:B------:R-:W4:Y:S01]  /*03d0*/  LDS R19, [R21+0x8] ;  /* 0x0000080015137984 */ /* 0x000f220000000800 */
[----:B--2---:R-:W-:Y:S01]  /*03e0*/  FADD R0, R0, R3 ;  /* 0x0000000300007221 */ /* 0x004fe20000000000 */
[----:B---3--:R-:W-:-:S04]  /*03f0*/  FADD R14, R14, R15 ;  /* 0x0000000f0e0e7221 */ /* 0x008fc80000000000 */
[----:B------:R0:W-:Y:S01]  /*0400*/  STS [R21], R0 ;  /* 0x0000000015007388 */ /* 0x0001e20000000800 */
[----:B----4-:R-:W-:-:S03]  /*0410*/  FADD R18, R18, R19 ;  /* 0x0000001312127221 */ /* 0x010fc60000000000 */
[----:B------:R0:W-:Y:S04]  /*0420*/  STS [R21+0x4], R14 ;  /* 0x0000040e15007388 */ /* 0x0001e80000000800 */
[----:B------:R0:W-:Y:S02]  /*0430*/  STS [R21+0x8], R18 ;  /* 0x0000081215007388 */ /* 0x0001e40000000800 */
.L_x_1:
[----:B------:R-:W-:Y:S05]  /*0440*/  BSYNC.RECONVERGENT B0 ;  /* 0x0000000000007941 */ /* 0x000fea0003800200 */
.L_x_0:
[----:B------:R-:W-:Y:S04]  /*0450*/  BSSY.RECONVERGENT B0, `(.L_x_2) ;  /* 0x000012c000007945 */ /* 0x000fe80003800200 */
[----:B------:R-:W-:Y:S05]  /*0460*/  @P0 BRA `(.L_x_3) ;  /* 0x0000001000a80947 */ /* 0x000fea0003800000 */
[----:B------:R-:W-:-:S09]  /*0470*/  UISETP.NE.AND UP0, UPT, UR4, URZ, UPT ;  /* 0x000000ff0400728c */ /* 0x000fd2000bf05270 */
[----:B------:R-:W-:Y:S05]  /*0480*/  BRA.U !UP0, `(.L_x_4) ;  /* 0x0000000908447547 */ /* 0x000fea000b800000 */
[----:B------:R-:W-:-:S07]  /*0490*/  MOV R3, R20 ;  /* 0x0000001400037202 */ /* 0x000fce0000000f00 */
.L_x_9:
[----:B0-----:R-:W-:Y:S01]  /*04a0*/  IMAD R25, R3, 0x3, RZ ;  /* 0x0000000303197824 */ /* 0x001fe200078e02ff */
[----:B-1----:R-:W1:Y:S03]  /*04b0*/  LDCU UR6, c[0x0][0x388] ;  /* 0x00007100ff0677ac */ /* 0x002e660008000800 */
[----:B------:R-:W-:Y:S01]  /*04c0*/  IMAD.WIDE R24, R25, 0x4, R4 ;  /* 0x0000000419187825 */ /* 0x000fe200078e0204 */
[----:B------:R-:W2:Y:S04]  /*04d0*/  LDCU UR5, c[0x0][0x384] ;  /* 0x00007080ff0577ac */ /* 0x000ea80008000800 */
[----:B0----5:R0:W5:Y:S04]  /*04e0*/  LDG.E R0, desc[UR8][R24.64] ;  /* 0x0000000818007981 */ /* 0x021168000c1e1900 */
[----:B------:R0:W5:Y:S04]  /*04f0*/  LDG.E R14, desc[UR8][R24.64+0x4] ;  /* 0x00000408180e7981 */ /* 0x000168000c1e1900 */
[----:B------:R0:W5:Y:S01]  /*0500*/  LDG.E R15, desc[UR8][R24.64+0x8] ;  /* 0x00000808180f7981 */ /* 0x000162000c1e1900 */
[----:B------:R-:W-:Y:S01]  /*0510*/  MOV R18, R3 ;  /* 0x0000000300127202 */ /* 0x000fe20000000f00 */
[----:B------:R-:W-:Y:S01]  /*0520*/  IMAD.WIDE R12, R3, 0x4, R8 ;  /* 0x00000004030c7825 */ /* 0x000fe200078e0208 */
[----:B-1----:R-:W-:-:S03]  /*0530*/  MOV R23, UR6 ;  /* 0x0000000600177c02 */ /* 0x002fc60008000f00 */
[----:B------:R-:W-:Y:S01]  /*0540*/  HFMA2 R19, -RZ, RZ, 18.96875, -1.03125 ;  /* 0x4cbebc20ff137431 */ /* 0x000fe200000001ff */
[----:B------:R-:W-:Y:S02]  /*0550*/  IADD3 R3, PT, PT, R3, UR7, RZ ;  /* 0x0000000703037c10 */ /* 0x000fe4000fffe0ff */
[----:B------:R-:W-:Y:S02]  /*0560*/  ISETP.GE.U32.AND P3, PT, R23, 0x4, PT ;  /* 0x000000041700780c */ /* 0x000fe40003f66070 */
[----:B--2---:R-:W-:Y:S02]  /*0570*/  ISETP.GE.AND P2, PT, R3, UR5, PT ;  /* 0x0000000503007c0c */ /* 0x004fe4000bf46270 */
[----:B------:R-:W-:-:S09]  /*0580*/  MOV R20, RZ ;  /* 0x000000ff00147202 */ /* 0x000fd20000000f00 */
[----:B0-----:R-:W-:Y:S05]  /*0590*/  @!P3 BRA `(.L_x_5) ;  /* 0x000000040010b947 */ /* 0x001fea0003800000 */
[----:B------:R-:W0:Y:S01]  /*05a0*/  S2R R21, SR_CgaCtaId ;  /* 0x0000000000157919 */ /* 0x000e220000008800 */
[----:B------:R-:W1:Y:S01]  /*05b0*/  LDC R23, c[0x0][0x388] ;  /* 0x0000e200ff177b82 */ /* 0x000e620000000800 */
[----:B------:R-:W-:Y:S02]  /*05c0*/  MOV R20, 0x400 ;  /* 0x0000040000147802 */ /* 0x000fe40000000f00 */
[----:B------:R-:W-:Y:S02]  /*05d0*/  MOV R19, 0x4cbebc20 ;  /* 0x4cbebc2000137802 */ /* 0x000fe40000000f00 */
[----:B0-----:R-:W-:Y:S02]  /*05e0*/  LEA R20, R21, R20, 0x18 ;  /* 0x0000001415147211 */ /* 0x001fe400078ec0ff */
[----:B------:R-:W-:-:S07]  /*05f0*/  MOV R21, RZ ;  /* 0x000000ff00157202 */ /* 0x000fce0000000f00 */
.L_x_6:
[----:B------:R-:W-:-:S05]  /*0600*/  IMAD R22, R21, 0xc, R11 ;  /* 0x0000000c15167824 */ /* 0x000fca00078e020b */
[----:B------:R-:W0:Y:S04]  /*0610*/  LDS R27, [R22] ;  /* 0x00000000161b7984 */ /* 0x000e280000000800 */
[----:B------:R-:W2:Y:S04]  /*0620*/  LDS R25, [R22+0x4] ;  /* 0x0000040016197984 */ /* 0x000ea80000000800 */
[----:B------:R-:W3:Y:S01]  /*0630*/  LDS R24, [R22+0x8] ;  /* 0x0000080016187984 */ /* 0x000ee20000000800 */
[----:B0----5:R-:W-:Y:S01]  /*0640*/  FADD R27, R0, -R27 ;  /* 0x8000001b001b7221 */ /* 0x021fe20000000000 */
[----:B--2---:R-:W-:-:S03]  /*0650*/  FADD R26, R14, -R25 ;  /* 0x800000190e1a7221 */ /* 0x004fc60000000000 */
[----:B------:R-:W-:Y:S01]  /*0660*/  FMUL R27, R27, R27 ;  /* 0x0000001b1b1b7220 */ /* 0x000fe20000400000 */
[----:B-1----:R-:W-:Y:S02]  /*0670*/  IMAD R25, R18, R23, R21 ;  /* 0x0000001712197224 */ /* 0x002fe400078e0215 */
[----:B---3--:R-:W-:Y:S01]  /*0680*/  FADD R24, R15, -R24 ;  /* 0x800000180f187221 */ /* 0x008fe20000000000 */
[----:B------:R-:W-:-:S04]  /*0690*/  FFMA R27, R26, R26, R27 ;  /* 0x0000001a1a1b7223 */ /* 0x000fc8000000001b */
[----:B------:R-:W-:Y:S01]  /*06a0*/  FFMA R28, R24, R24, R27 ;  /* 0x00000018181c7223 */ /* 0x000fe2000000001b */
[----:B------:R-:W-:-:S04]  /*06b0*/  LEA R24, R25, R20, 0x2 ;  /* 0x0000001419187211 */ /* 0x000fc800078e10ff */
[----:B------:R-:W-:Y:S01]  /*06c0*/  FSETP.GEU.AND P3, PT, R28, R19, PT ;  /* 0x000000131c00720b */ /* 0x000fe20003f6e000 */
[----:B------:R-:W-:Y:S04]  /*06d0*/  STS [R24], R28 ;  /* 0x0000001c18007388 */ /* 0x000fe80000000800 */
[----:B------:R-:W0:Y:S04]  /*06e0*/  LDS R27, [R22+0xc] ;  /* 0x00000c00161b7984 */ /* 0x000e280000000800 */
[----:B------:R-:W1:Y:S04]  /*06f0*/  LDS R25, [R22+0x10] ;  /* 0x0000100016197984 */ /* 0x000e680000000800 */
[----:B------:R-:W-:Y:S01]  /*0700*/  @!P3 MOV R19, R28 ;  /* 0x0000001c0013b202 */ /* 0x000fe20000000f00 */
[----:B------:R-:W-:Y:S01]  /*0710*/  @!P3 STG.E desc[UR8][R12.64], R21 ;  /* 0x000000150c00b986 */ /* 0x000fe2000c101908 */
[----:B0-----:R-:W-:Y:S01]  /*0720*/  FADD R27, R0, -R27 ;  /* 0x8000001b001b7221 */ /* 0x001fe20000000000 */
[----:B-1----:R-:W-:-:S03]  /*0730*/  FADD R26, R14, -R25 ;  /* 0x800000190e1a7221 */ /* 0x002fc60000000000 */
[----:B------:R-:W-:-:S04]  /*0740*/  FMUL R27, R27, R27 ;  /* 0x0000001b1b1b7220 */ /* 0x000fc80000400000 */
[----:B------:R-:W-:Y:S02]  /*0750*/  FFMA R27, R26, R26, R27 ;  /* 0x0000001a1a1b7223 */ /* 0x000fe4000000001b */
[----:B------:R-:W0:Y:S02]  /*0760*/  LDS R26, [R22+0x14] ;  /* 0x00001400161a7984 */ /* 0x000e240000000800 */
[----:B0-----:R-:W-:-:S04]  /*0770*/  FADD R26, R15, -R26 ;  /* 0x8000001a0f1a7221 */ /* 0x001fc80000000000 */
[----:B------:R-:W-:-:S05]  /*0780*/  FFMA R27, R26, R26, R27 ;  /* 0x0000001a1a1b7223 */ /* 0x000fca000000001b */
[----:B------:R-:W-:Y:S01]  /*0790*/  FSETP.GEU.AND P4, PT, R27, R19, PT ;  /* 0x000000131b00720b */ /* 0x000fe20003f8e000 */
[----:B------:R-:W-:Y:S04]  /*07a0*/  STS [R24+0x4], R27 ;  /* 0x0000041b18007388 */ /* 0x000fe80000000800 */
[----:B------:R-:W0:Y:S08]  /*07b0*/  LDS R29, [R22+0x18] ;  /* 0x00001800161d7984 */ /* 0x000e300000000800 */
[----:B------:R-:W-:-:S02]  /*07c0*/  @!P4 MOV R19, R27 ;  /* 0x0000001b0013c202 */ /* 0x000fc40000000f00 */
[----:B------:R-:W1:Y:S01]  /*07d0*/  LDS R27, [R22+0x1c] ;  /* 0x00001c00161b7984 */ /* 0x000e620000000800 */
[----:B------:R-:W-:-:S05]  /*07e0*/  @!P4 IADD3 R25, PT, PT, R21, 0x1, RZ ;  /* 0x000000011519c810 */ /* 0x000fca0007ffe0ff */
[----:B------:R-:W-:Y:S01]  /*07f0*/  @!P4 STG.E desc[UR8][R12.64], R25 ;  /* 0x000000190c00c986 */ /* 0x000fe2000c101908 */
[----:B0-----:R-:W-:-:S04]  /*0800*/  FADD R29, R0, -R29 ;  /* 0x8000001d001d7221 */ /* 0x001fc80000000000 */
[----:B------:R-:W-:Y:S01]  /*0810*/  FMUL R29, R29, R29 ;  /* 0x0000001d1d1d7220 */ /* 0x000fe20000400000 */
[----:B-1----:R-:W-:-:S04]  /*0820*/  FADD R26, R14, -R27 ;  /* 0x8000001b0e1a7221 */ /* 0x002fc80000000000 */
[----:B------:R-:W-:Y:S02]  /*0830*/  FFMA R29, R26, R26, R29 ;  /* 0x0000001a1a1d7223 */ /* 0x000fe4000000001d */
[----:B------:R-:W0:Y:S02]  /*0840*/  LDS R26, [R22+0x20] ;  /* 0x00002000161a7984 */ /* 0x000e240000000800 */
[----:B0-----:R-:W-:-:S04]  /*0850*/  FADD R26, R15, -R26 ;  /* 0x8000001a0f1a7221 */ /* 0x001fc80000000000 */
[----:B------:R-:W-:-:S05]  /*0860*/  FFMA R26, R26, R26, R29 ;  /* 0x0000001a1a1a7223 */ /* 0x000fca000000001d */
[----:B------:R-:W-:Y:S01]  /*0870*/  FSETP.GEU.AND P3, PT, R26, R19, PT ;  /* 0x000000131a00720b */ /* 0x000fe20003f6e000 */
[----:B------:R-:W-:Y:S04]  /*0880*/  STS [R24+0x8], R26 ;  /* 0x0000081a18007388 */ /* 0x000fe80000000800 */
[----:B------:R-:W0:Y:S04]  /*0890*/  LDS R29, [R22+0x24] ;  /* 0x00002400161d7984 */ /* 0x000e280000000800 */
[----:B------:R-:W1:Y:S04]  /*08a0*/  LDS R27, [R22+0x28] ;  /* 0x00002800161b7984 */ /* 0x000e680000000800 */
[----:B------:R-:W-:-:S02]  /*08b0*/  @!P3 MOV R19, R26 ;  /* 0x0000001a0013b202 */ /* 0x000fc40000000f00 */
[----:B------:R-:W2:Y:S01]  /*08c0*/  LDS R26, [R22+0x2c] ;  /* 0x00002c00161a7984 */ /* 0x000ea20000000800 */
[----:B------:R-:W-:-:S05]  /*08d0*/  @!P3 IADD3 R25, PT, PT, R21, 0x2, RZ ;  /* 0x000000021519b810 */ /* 0x000fca0007ffe0ff */
[----:B------:R3:W-:Y:S01]  /*08e0*/  @!P3 STG.E desc[UR8][R12.64], R25 ;  /* 0x000000190c00b986 */ /* 0x0007e2000c101908 */
[----:B0-----:R-:W-:Y:S01]  /*08f0*/  FADD R29, R0, -R29 ;  /* 0x8000001d001d7221 */ /* 0x001fe20000000000 */
[----:B-1----:R-:W-:-:S03]  /*0900*/  FADD R28, R14, -R27 ;  /* 0x8000001b0e1c7221 */ /* 0x002fc60000000000 */
[----:B------:R-:W-:-:S04]  /*0910*/  FMUL R29, R29, R29 ;  /* 0x0000001d1d1d7220 */ /* 0x000fc80000400000 */
[----:B------:R-:W-:Y:S01]  /*0920*/  FFMA R29, R28, R28, R29 ;  /* 0x0000001c1c1d7223 */ /* 0x000fe2000000001d */
[----:B--2---:R-:W-:-:S04]  /*0930*/  FADD R26, R15, -R26 ;  /* 0x8000001a0f1a7221 */ /* 0x004fc80000000000 */
[----:B------:R-:W-:-:S05]  /*0940*/  FFMA R29, R26, R26, R29 ;  /* 0x0000001a1a1d7223 */ /* 0x000fca000000001d */
[----:B------:R-:W-:Y:S01]  /*0950*/  FSETP.GEU.AND P3, PT, R29, R19, PT ;  /* 0x000000131d00720b */ /* 0x000fe20003f6e000 */
[----:B------:R0:W-:-:S12]  /*0960*/  STS [R24+0xc], R29 ;  /* 0x00000c1d18007388 */ /* 0x0001d80000000800 */
[C---:B---3--:R-:W-:Y:S02]  /*0970*/  @!P3 IADD3 R25, PT, PT, R21.reuse, 0x3, RZ ;  /* 0x000000031519b810 */ /* 0x048fe40007ffe0ff */
[----:B------:R-:W-:Y:S02]  /*0980*/  IADD3 R21, PT, PT, R21, 0x4, RZ ;  /* 0x0000000415157810 */ /* 0x000fe40007ffe0ff */
[----:B------:R-:W-:Y:S01]  /*0990*/  @!P3 MOV R19, R29 ;  /* 0x0000001d0013b202 */ /* 0x000fe20000000f00 */
[----:B------:R0:W-:Y:S01]  /*09a0*/  @!P3 STG.E desc[UR8][R12.64], R25 ;  /* 0x000000190c00b986 */ /* 0x0001e2000c101908 */
[----:B------:R-:W-:-:S13]  /*09b0*/  ISETP.NE.AND P4, PT, R21, R10, PT ;  /* 0x0000000a1500720c */ /* 0x000fda0003f85270 */
[----:B0-----:R-:W-:Y:S05]  /*09c0*/  @P4 BRA `(.L_x_6) ;  /* 0xfffffffc000c4947 */ /* 0x001fea000383ffff */
[----:B------:R-:W-:-:S07]  /*09d0*/  MOV R20, R10 ;  /* 0x0000000a00147202 */ /* 0x000fce0000000f00 */
.L_x_5:
[----:B------:R-:W-:-:S13]  /*09e0*/  ISETP.NE.AND P3, PT, R17, RZ, PT ;  /* 0x000000ff1100720c */ /* 0x000fda0003f65270 */
[----:B------:R-:W-:Y:S05]  /*09f0*/  @!P3 BRA `(.L_x_7) ;  /* 0x0000000000e0b947 */ /* 0x000fea0003800000 */
[----:B------:R-:W-:Y:S02]  /*0a00*/  ISETP.NE.AND P4, PT, R16, RZ, PT ;  /* 0x000000ff1000720c */ /* 0x000fe40003f85270 */
[----:B------:R-:W-:-:S11]  /*0a10*/  ISETP.NE.AND P3, PT, R2, RZ, PT ;  /* 0x000000ff0200720c */ /* 0x000fd60003f65270 */
[----:B------:R-:W-:Y:S05]  /*0a20*/  @!P4 BRA `(.L_x_8) ;  /* 0x000000000088c947 */ /* 0x000fea0003800000 */
[----:B------:R-:W-:Y:S01]  /*0a30*/  IMAD R21, R20, 0xc, R11 ;  /* 0x0000000c14157824 */ /* 0x000fe200078e020b */
[----:B------:R-:W0:Y:S01]  /*0a40*/  S2UR UR6, SR_CgaCtaId ;  /* 0x00000000000679c3 */ /* 0x000e220000008800 */
[----:B------:R-:W-:-:S03]  /*0a50*/  UMOV UR5, 0x400 ;  /* 0x0000040000057882 */ /* 0x000fc60000000000 */
[----:B------:R-:W1:Y:S04]  /*0a60*/  LDS R27, [R21] ;  /* 0x00000000151b7984 */ /* 0x000e680000000800 */
[----:B------:R-:W2:Y:S04]  /*0a70*/  LDS R25, [R21+0x4] ;  /* 0x0000040015197984 */ /* 0x000ea80000000800 */
[----:B------:R-:W3:Y:S01]  /*0a80*/  LDS R22, [R21+0x8] ;  /* 0x0000080015167984 */ /* 0x000ee20000000800 */
[----:B0-----:R-:W-:Y:S01]  /*0a90*/  ULEA UR5, UR6, UR5, 0x18 ;  /* 0x0000000506057291 */ /* 0x001fe2000f8ec0ff */
[----:B-1---5:R-:W-:Y:S01]  /*0aa0*/  FADD R27, R0, -R27 ;  /* 0x8000001b001b7221 */ /* 0x022fe20000000000 */
[----:B--2---:R-:W-:-:S03]  /*0ab0*/  FADD R24, R14, -R25 ;  /* 0x800000190e187221 */ /* 0x004fc60000000000 */
[----:B------:R-:W-:Y:S01]  /*0ac0*/  FMUL R27, R27, R27 ;  /* 0x0000001b1b1b7220 */ /* 0x000fe20000400000 */
[----:B------:R-:W-:Y:S02]  /*0ad0*/  IMAD R25, R18, R23, R20 ;  /* 0x0000001712197224 */ /* 0x000fe400078e0214 */
[----:B---3--:R-:W-:Y:S01]  /*0ae0*/  FADD R22, R15, -R22 ;  /* 0x800000160f167221 */ /* 0x008fe20000000000 */
[----:B------:R-:W-:Y:S02]  /*0af0*/  FFMA R27, R24, R24, R27 ;  /* 0x00000018181b7223 */ /* 0x000fe4000000001b */
[----:B------:R-:W-:Y:S02]  /*0b00*/  LEA R25, R25, UR5, 0x2 ;  /* 0x0000000519197c11 */ /* 0x000fe4000f8e10ff */
[----:B------:R-:W-:-:S05]  /*0b10*/  FFMA R22, R22, R22, R27 ;  /* 0x0000001616167223 */ /* 0x000fca000000001b */
[----:B------:R-:W-:Y:S01]  /*0b20*/  STS [R25], R22 ;  /* 0x0000001619007388 */ /* 0x000fe20000000800 */
[----:B------:R-:W-:-:S03]  /*0b30*/  FSETP.GEU.AND P4, PT, R22, R19, PT ;  /* 0x000000131600720b */ /* 0x000fc60003f8e000 */
[----:B------:R-:W0:Y:S04]  /*0b40*/  LDS R29, [R21+0xc] ;  /* 0x00000c00151d7984 */ /* 0x000e280000000800 */
[----:B------:R-:W1:Y:S04]  /*0b50*/  LDS R27, [R21+0x10] ;  /* 0x00001000151b7984 */ /* 0x000e680000000800 */
[----:B------:R-:W2:Y:S02]  /*0b60*/  LDS R24, [R21+0x14] ;  /* 0x0000140015187984 */ /* 0x000ea40000000800 */
[----:B------:R-:W-:-:S02]  /*0b70*/  @!P4 MOV R19, R22 ;  /* 0x000000160013c202 */ /* 0x000fc40000000f00 */
[----:B------:R3:W-:Y:S01]  /*0b80*/  @!P4 STG.E desc[UR8][R12.64], R20 ;  /* 0x000000140c00c986 */ /* 0x0007e2000c101908 */
[----:B0-----:R-:W-:Y:S01]  /*0b90*/  FADD R29, R0, -R29 ;  /* 0x8000001d001d7221 */ /* 0x001fe20000000000 */
[----:B-1----:R-:W-:-:S03]  /*0ba0*/  FADD R26, R14, -R27 ;  /* 0x8000001b0e1a7221 */ /* 0x002fc60000000000 */
[----:B------:R-:W-:Y:S01]  /*0bb0*/  FMUL R29, R29, R29 ;  /* 0x0000001d1d1d7220 */ /* 0x000fe20000400000 */
[----:B--2---:R-:W-:-:S03]  /*0bc0*/  FADD R24, R15, -R24 ;  /* 0x800000180f187221 */ /* 0x004fc60000000000 */
[----:B------:R-:W-:-:S04]  /*0bd0*/  FFMA R29, R26, R26, R29 ;  /* 0x0000001a1a1d7223 */ /* 0x000fc8000000001d */
[----:B------:R-:W-:-:S05]  /*0be0*/  FFMA R24, R24, R24, R29 ;  /* 0x0000001818187223 */ /* 0x000fca000000001d */
[----:B------:R-:W-:Y:S01]  /*0bf0*/  FSETP.GEU.AND P5, PT, R24, R19, PT ;  /* 0x000000131800720b */ /* 0x000fe20003fae000 */
[----:B------:R0:W-:-:S12]  /*0c00*/  STS [R25+0x4], R24 ;  /* 0x0000041819007388 */ /* 0x0001d80000000800 */
[C---:B------:R-:W-:Y:S02]  /*0c10*/  @!P5 IADD3 R27, PT, PT, R20.reuse, 0x1, RZ ;  /* 0x00000001141bd810 */ /* 0x040fe40007ffe0ff */
[----:B------:R-:W-:Y:S02]  /*0c20*/  @!P5 MOV R19, R24 ;  /* 0x000000180013d202 */ /* 0x000fe40000000f00 */
[----:B---3--:R-:W-:Y:S01]  /*0c30*/  IADD3 R20, PT, PT, R20, 0x2, RZ ;  /* 0x0000000214147810 */ /* 0x008fe20007ffe0ff */
[----:B------:R0:W-:Y:S06]  /*0c40*/  @!P5 STG.E desc[UR8][R12.64], R27 ;  /* 0x0000001b0c00d986 */ /* 0x0001ec000c101908 */
.L_x_8:
[----:B------:R-:W-:Y:S05]  /*0c50*/  @!P3 BRA `(.L_x_7) ;  /* 0x000000000048b947 */ /* 0x000fea0003800000 */
[----:B------:R-:W-:Y:S01]  /*0c60*/  IMAD R21, R20, 0xc, R11 ;  /* 0x0000000c14157824 */ /* 0x000fe200078e020b */
[----:B------:R-:W1:Y:S01]  /*0c70*/  S2UR UR6, SR_CgaCtaId ;  /* 0x00000000000679c3 */ /* 0x000e620000008800 */
[----:B------:R-:W-:-:S03]  /*0c80*/  UMOV UR5, 0x400 ;  /* 0x0000040000057882 */ /* 0x000fc60000000000 */
[----:B0-----:R-:W0:Y:S04]  /*0c90*/  LDS R27, [R21] ;  /* 0x00000000151b7984 */ /* 0x001e280000000800 */
[----:B------:R-:W2:Y:S04]  /*0ca0*/  LDS R25, [R21+0x4] ;  /* 0x0000040015197984 */ /* 0x000ea80000000800 */
[----:B------:R-:W3:Y:S01]  /*0cb0*/  LDS R22, [R21+0x8] ;  /* 0x0000080015167984 */ /* 0x000ee20000000800 */
[----:B-1----:R-:W-:Y:S01]  /*0cc0*/  ULEA UR5, UR6, UR5, 0x18 ;  /* 0x0000000506057291 */ /* 0x002fe2000f8ec0ff */
[----:B0----5:R-:W-:Y:S01]  /*0cd0*/  FADD R27, R0, -R27 ;  /* 0x8000001b001b7221 */ /* 0x021fe20000000000 */
[----:B------:R-:W-:-:S02]  /*0ce0*/  IMAD R0, R18, R23, R20 ;  /* 0x0000001712007224 */ /* 0x000fc400078e0214 */
[----:B--2---:R-:W-:Y:S01]  /*0cf0*/  FADD R14, R14, -R25 ;  /* 0x800000190e0e7221 */ /* 0x004fe20000000000 */
[----:B------:R-:W-:Y:S01]  /*0d00*/  FMUL R27, R27, R27 ;  /* 0x0000001b1b1b7220 */ /* 0x000fe20000400000 */
[----:B---3--:R-:W-:-:S03]  /*0d10*/  FADD R22, R15, -R22 ;  /* 0x800000160f167221 */ /* 0x008fc60000000000 */
[----:B------:R-:W-:Y:S01]  /*0d20*/  FFMA R27, R14, R14, R27 ;  /* 0x0000000e0e1b7223 */ /* 0x000fe2000000001b */
[----:B------:R-:W-:-:S03]  /*0d30*/  LEA R15, R0, UR5, 0x2 ;  /* 0x00000005000f7c11 */ /* 0x000fc6000f8e10ff */
[----:B------:R-:W-:-:S05]  /*0d40*/  FFMA R22, R22, R22, R27 ;  /* 0x0000001616167223 */ /* 0x000fca000000001b */
[----:B------:R-:W-:Y:S01]  /*0d50*/  FSETP.GEU.AND P3, PT, R22, R19, PT ;  /* 0x000000131600720b */ /* 0x000fe20003f6e000 */
[----:B------:R1:W-:-:S12]  /*0d60*/  STS [R15], R22 ;  /* 0x000000160f007388 */ /* 0x0003d80000000800 */
[----:B------:R1:W-:Y:S02]  /*0d70*/  @!P3 STG.E desc[UR8][R12.64], R20 ;  /* 0x000000140c00b986 */ /* 0x0003e4000c101908 */
.L_x_7:
[----:B------:R-:W-:Y:S05]  /*0d80*/  @!P2 BRA `(.L_x_9) ;  /* 0xfffffff400c4a947 */ /* 0x000fea000383ffff */
[----:B------:R-:W-:Y:S05]  /*0d90*/  BRA `(.L_x_3) ;  /* 0x00000008005c7947 */ /* 0x000fea0003800000 */
.L_x_4:
[----:B------:R-:W-:-:S07]  /*0da0*/  MOV R3, R20 ;  /* 0x0000001400037202 */ /* 0x000fce0000000f00 */
.L_x_14:
[----:B0-----:R-:W-:Y:S01]  /*0db0*/  IMAD R15, R3, 0x3, RZ ;  /* 0x00000003030f7824 */ /* 0x001fe200078e02ff */
[----:B-1----:R-:W1:Y:S03]  /*0dc0*/  LDCU UR6, c[0x0][0x388] ;  /* 0x00007100ff0677ac */ /* 0x002e660008000800 */
[----:B0-----:R-:W-:Y:S01]  /*0dd0*/  IMAD.WIDE R14, R15, 0x4, R4 ;  /* 0x000000040f0e7825 */ /* 0x001fe200078e0204 */
[----:B------:R-:W0:Y:S04]  /*0de0*/  LDCU UR5, c[0x0][0x384] ;  /* 0x00007080ff0577ac */ /* 0x000e280008000800 */
[----:B-----5:R2:W5:Y:S04]  /*0df0*/  LDG.E R0, desc[UR8][R14.64] ;  /* 0x000000080e007981 */ /* 0x020568000c1e1900 */
        /* <DEDUP_REMOVED lines=8> */
[----:B0-----:R-:W-:Y:S02]  /*0e80*/  ISETP.GE.AND P2, PT, R3, UR5, PT ;  /* 0x0000000503007c0c */ /* 0x001fe4000bf46270 */
[----:B------:R-:W-:-:S09]  /*0e90*/  MOV R25, RZ ;  /* 0x000000ff00197202 */ /* 0x000fd20000000f00 */
[----:B--2---:R-:W-:Y:S05]  /*0ea0*/  @!P3 BRA `(.L_x_10) ;  /* 0x000000040024b947 */ /* 0x004fea0003800000 */
[----:B------:R-:W0:Y:S01]  /*0eb0*/  S2R R15, SR_CgaCtaId ;  /* 0x00000000000f7919 */ /* 0x000e220000008800 */
[----:B------:R-:W1:Y:S01]  /*0ec0*/  LDC R23, c[0x0][0x388] ;  /* 0x0000e200ff177b82 */ /* 0x000e620000000800 */
[----:B------:R-:W-:Y:S02]  /*0ed0*/  MOV R22, 0x400 ;  /* 0x0000040000167802 */ /* 0x000fe40000000f00 */
[----:B------:R-:W-:Y:S02]  /*0ee0*/  MOV R21, 0x4cbebc20 ;  /* 0x4cbebc2000157802 */ /* 0x000fe40000000f00 */
[----:B------:R-:W-:Y:S02]  /*0ef0*/  MOV R25, RZ ;  /* 0x000000ff00197202 */ /* 0x000fe40000000f00 */
[----:B0-----:R-:W-:-:S07]  /*0f00*/  LEA R22, R15, R22, 0x18 ;  /* 0x000000160f167211 */ /* 0x001fce00078ec0ff */
.L_x_11:
[----:B------:R-:W-:-:S04]  /*0f10*/  IMAD R27, R25, 0x3, RZ ;  /* 0x00000003191b7824 */ /* 0x000fc800078e02ff */
[----:B------:R-:W-:-:S05]  /*0f20*/  IMAD.WIDE.U32 R14, R27, 0x4, R6 ;  /* 0x000000041b0e7825 */ /* 0x000fca00078e0006 */
[----:B------:R-:W2:Y:S04]  /*0f30*/  LDG.E R29, desc[UR8][R14.64] ;  /* 0x000000080e1d7981 */ /* 0x000ea8000c1e1900 */
[----:B------:R-:W3:Y:S01]  /*0f40*/  LDG.E R24, desc[UR8][R14.64+0x4] ;  /* 0x000004080e187981 */ /* 0x000ee2000c1e1900 */
[----:B--2--5:R-:W-:Y:S01]  /*0f50*/  FADD R29, R0, -R29 ;  /* 0x8000001d001d7221 */ /* 0x024fe20000000000 */
[----:B---3--:R-:W-:-:S03]  /*0f60*/  FADD R24, R18, -R24 ;  /* 0x8000001812187221 */ /* 0x008fc60000000000 */
[----:B------:R-:W-:-:S04]  /*0f70*/  FMUL R29, R29, R29 ;  /* 0x0000001d1d1d7220 */ /* 0x000fc80000400000 */
[----:B------:R-:W-:Y:S02]  /*0f80*/  FFMA R26, R24, R24, R29 ;  /* 0x00000018181a7223 */ /* 0x000fe4000000001d */
[----:B------:R-:W2:Y:S02]  /*0f90*/  LDG.E R24, desc[UR8][R14.64+0x8] ;  /* 0x000008080e187981 */ /* 0x000ea4000c1e1900 */
[----:B--2---:R-:W-:-:S04]  /*0fa0*/  FADD R29, R19, -R24 ;  /* 0x80000018131d7221 */ /* 0x004fc80000000000 */
[----:B------:R-:W-:-:S05]  /*0fb0*/  FFMA R26, R29, R29, R26 ;  /* 0x0000001d1d1a7223 */ /* 0x000fca000000001a */
[----:B------:R-:W-:-:S13]  /*0fc0*/  FSETP.GEU.AND P3, PT, R26, R21, PT ;  /* 0x000000151a00720b */ /* 0x000fda0003f6e000 */
[----:B------:R-:W-:Y:S04]  /*0fd0*/  @!P3 STG.E desc[UR8][R12.64], R25 ;  /* 0x000000190c00b986 */ /* 0x000fe8000c101908 */
[----:B------:R-:W2:Y:S04]  /*0fe0*/  LDG.E R28, desc[UR8][R14.64+0xc] ;  /* 0x00000c080e1c7981 */ /* 0x000ea8000c1e1900 */
[----:B------:R-:W3:Y:S04]  /*0ff0*/  LDG.E R29, desc[UR8][R14.64+0x10] ;  /* 0x000010080e1d7981 */ /* 0x000ee8000c1e1900 */
[----:B------:R-:W4:Y:S01]  /*1000*/  LDG.E R24, desc[UR8][R14.64+0x14] ;  /* 0x000014080e187981 */ /* 0x000f22000c1e1900 */
[----:B------:R-:W-:Y:S01]  /*1010*/  @!P3 MOV R21, R26 ;  /* 0x0000001a0015b202 */ /* 0x000fe20000000f00 */
[----:B--2---:R-:W-:Y:S01]  /*1020*/  FADD R28, R0, -R28 ;  /* 0x8000001c001c7221 */ /* 0x004fe20000000000 */
[----:B---3--:R-:W-:-:S03]  /*1030*/  FADD R29, R18, -R29 ;  /* 0x8000001d121d7221 */ /* 0x008fc60000000000 */
[----:B------:R-:W-:-:S04]  /*1040*/  FMUL R28, R28, R28 ;  /* 0x0000001c1c1c7220 */ /* 0x000fc80000400000 */
[----:B------:R-:W-:Y:S01]  /*1050*/  FFMA R28, R29, R29, R28 ;  /* 0x0000001d1d1c7223 */ /* 0x000fe2000000001c */
[----:B----4-:R-:W-:-:S04]  /*1060*/  FADD R29, R19, -R24 ;  /* 0x80000018131d7221 */ /* 0x010fc80000000000 */
[----:B------:R-:W-:Y:S01]  /*1070*/  FFMA R28, R29, R29, R28 ;  /* 0x0000001d1d1c7223 */ /* 0x000fe2000000001c */
[----:B-1----:R-:W-:-:S04]  /*1080*/  IMAD R29, R20, R23, R25 ;  /* 0x00000017141d7224 */ /* 0x002fc800078e0219 */
[----:B------:R-:W-:Y:S02]  /*1090*/  FSETP.GEU.AND P3, PT, R28, R21, PT ;  /* 0x000000151c00720b */ /* 0x000fe40003f6e000 */
[----:B------:R-:W-:Y:S02]  /*10a0*/  LEA R24, R29, R22, 0x2 ;  /* 0x000000161d187211 */ /* 0x000fe400078e10ff */
[----:B------:R-:W-:-:S03]  /*10b0*/  IADD3 R29, PT, PT, R27, 0x6, RZ ;  /* 0x000000061b1d7810 */ /* 0x000fc60007ffe0ff */
[----:B------:R-:W-:Y:S04]  /*10c0*/  STS [R24+0x4], R28 ;  /* 0x0000041c18007388 */ /* 0x000fe80000000800 */
[----:B------:R-:W-:Y:S02]  /*10d0*/  STS [R24], R26 ;  /* 0x0000001a18007388 */ /* 0x000fe40000000800 */
[----:B------:R-:W-:Y:S02]  /*10e0*/  @!P3 IADD3 R15, PT, PT, R25, 0x1, RZ ;  /* 0x00000001190fb810 */ /* 0x000fe40007ffe0ff */
[----:B------:R-:W-:-:S03]  /*10f0*/  @!P3 MOV R21, R28 ;  /* 0x0000001c0015b202 */ /* 0x000fc60000000f00 */
[----:B------:R0:W-:Y:S02]  /*1100*/  @!P3 STG.E desc[UR8][R12.64], R15 ;  /* 0x0000000f0c00b986 */ /* 0x0001e4000c101908 */
[----:B0-----:R-:W-:-:S05]  /*1110*/  IMAD.WIDE.U32 R14, R29, 0x4, R6 ;  /* 0x000000041d0e7825 */ /* 0x001fca00078e0006 */
[----:B------:R-:W2:Y:S04]  /*1120*/  LDG.E R28, desc[UR8][R14.64] ;  /* 0x000000080e1c7981 */ /* 0x000ea8000c1e1900 */
[----:B------:R-:W3:Y:S04]  /*1130*/  LDG.E R29, desc[UR8][R14.64+0x4] ;  /* 0x000004080e1d7981 */ /* 0x000ee8000c1e1900 */
[----:B------:R0:W4:Y:S01]  /*1140*/  LDG.E R26, desc[UR8][R14.64+0x8] ;  /* 0x000008080e1a7981 */ /* 0x000122000c1e1900 */
[----:B------:R-:W-:-:S05]  /*1150*/  IADD3 R27, PT, PT, R27, 0x9, RZ ;  /* 0x000000091b1b7810 */ /* 0x000fca0007ffe0ff */
[----:B0-----:R-:W-:-:S04]  /*1160*/  IMAD.WIDE.U32 R14, R27, 0x4, R6 ;  /* 0x000000041b0e7825 */ /* 0x001fc800078e0006 */
[----:B--2---:R-:W-:Y:S01]  /*1170*/  FADD R28, R0, -R28 ;  /* 0x8000001c001c7221 */ /* 0x004fe20000000000 */
[----:B---3--:R-:W-:-:S03]  /*1180*/  FADD R29, R18, -R29 ;  /* 0x8000001d121d7221 */ /* 0x008fc60000000000 */
[----:B------:R-:W-:-:S04]  /*1190*/  FMUL R28, R28, R28 ;  /* 0x0000001c1c1c7220 */ /* 0x000fc80000400000 */
[----:B------:R-:W-:Y:S01]  /*11a0*/  FFMA R28, R29, R29, R28 ;  /* 0x0000001d1d1c7223 */ /* 0x000fe2000000001c */
[----:B----4-:R-:W-:-:S04]  /*11b0*/  FADD R29, R19, -R26 ;  /* 0x8000001a131d7221 */ /* 0x010fc80000000000 */
[----:B------:R-:W-:-:S05]  /*11c0*/  FFMA R29, R29, R29, R28 ;  /* 0x0000001d1d1d7223 */ /* 0x000fca000000001c */
[----:B------:R-:W-:Y:S01]  /*11d0*/  FSETP.GEU.AND P3, PT, R29, R21, PT ;  /* 0x000000151d00720b */ /* 0x000fe20003f6e000 */
[----:B------:R0:W-:-:S12]  /*11e0*/  STS [R24+0x8], R29 ;  /* 0x0000081d18007388 */ /* 0x0001d80000000800 */
[----:B------:R-:W-:Y:S02]  /*11f0*/  @!P3 MOV R21, R29 ;  /* 0x0000001d0015b202 */ /* 0x000fe40000000f00 */
[----:B0-----:R-:W-:-:S05]  /*1200*/  @!P3 IADD3 R29, PT, PT, R25, 0x2, RZ ;  /* 0x00000002191db810 */ /* 0x001fca0007ffe0ff */
[----:B------:R0:W-:Y:S04]  /*1210*/  @!P3 STG.E desc[UR8][R12.64], R29 ;  /* 0x0000001d0c00b986 */ /* 0x0001e8000c101908 */
[----:B------:R-:W2:Y:S04]  /*1220*/  LDG.E R28, desc[UR8][R14.64] ;  /* 0x000000080e1c7981 */ /* 0x000ea8000c1e1900 */
[----:B------:R-:W3:Y:S04]  /*1230*/  LDG.E R27, desc[UR8][R14.64+0x4] ;  /* 0x000004080e1b7981 */ /* 0x000ee8000c1e1900 */
[----:B------:R-:W4:Y:S01]  /*1240*/  LDG.E R26, desc[UR8][R14.64+0x8] ;  /* 0x000008080e1a7981 */ /* 0x000f22000c1e1900 */
        /* <DEDUP_REMOVED lines=8> */
[C---:B------:R-:W-:Y:S02]  /*12d0*/  @!P3 IADD3 R27, PT, PT, R25.reuse, 0x3, RZ ;  /* 0x00000003191bb810 */ /* 0x040fe40007ffe0ff */
[----:B------:R-:W-:Y:S02]  /*12e0*/  IADD3 R25, PT, PT, R25, 0x4, RZ ;  /* 0x0000000419197810 */ /* 0x000fe40007ffe0ff */
[----:B------:R-:W-:Y:S01]  /*12f0*/  @!P3 MOV R21, R28 ;  /* 0x0000001c0015b202 */ /* 0x000fe20000000f00 */
[----:B------:R0:W-:Y:S01]  /*1300*/  @!P3 STG.E desc[UR8][R12.64], R27 ;  /* 0x0000001b0c00b986 */ /* 0x0001e2000c101908 */
[----:B------:R-:W-:-:S13]  /*1310*/  ISETP.NE.AND P4, PT, R25, R10, PT ;  /* 0x0000000a1900720c */ /* 0x000fda0003f85270 */
[----:B0-----:R-:W-:Y:S05]  /*1320*/  @P4 BRA `(.L_x_11) ;  /* 0xfffffff800f84947 */ /* 0x001fea000383ffff */
[----:B------:R-:W-:-:S07]  /*1330*/  MOV R25, R10 ;  /* 0x0000000a00197202 */ /* 0x000fce0000000f00 */
.L_x_10:
[----:B------:R-:W-:-:S13]  /*1340*/  ISETP.NE.AND P3, PT, R17, RZ, PT ;  /* 0x000000ff1100720c */ /* 0x000fda0003f65270 */
[----:B------:R-:W-:Y:S05]  /*1350*/  @!P3 BRA `(.L_x_12) ;  /* 0x0000000000e8b947 */ /* 0x000fea0003800000 */
[----:B------:R-:W-:Y:S02]  /*1360*/  ISETP.NE.AND P4, PT, R16, RZ, PT ;  /* 0x000000ff1000720c */ /* 0x000fe40003f85270 */
[----:B------:R-:W-:-:S11]  /*1370*/  ISETP.NE.AND P3, PT, R2, RZ, PT ;  /* 0x000000ff0200720c */ /* 0x000fd60003f65270 */
[----:B------:R-:W-:Y:S05]  /*1380*/  @!P4 BRA `(.L_x_13) ;  /* 0x00000000008cc947 */ /* 0x000fea0003800000 */
[----:B------:R-:W-:-:S04]  /*1390*/  IMAD R15, R25, 0x3, RZ ;  /* 0x00000003190f7824 */ /* 0x000fc800078e02ff */
[----:B------:R-:W-:-:S05]  /*13a0*/  IMAD.WIDE.U32 R14, R15, 0x4, R6 ;  /* 0x000000040f0e7825 */ /* 0x000fca00078e0006 */
[----:B------:R-:W2:Y:S04]  /*13b0*/  LDG.E R27, desc[UR8][R14.64] ;  /* 0x000000080e1b7981 */ /* 0x000ea8000c1e1900 */
[----:B------:R-:W3:Y:S04]  /*13c0*/  LDG.E R29, desc[UR8][R14.64+0x4] ;  /* 0x000004080e1d7981 */ /* 0x000ee8000c1e1900 */
[----:B------:R-:W4:Y:S01]  /*13d0*/  LDG.E R22, desc[UR8][R14.64+0x8] ;  /* 0x000008080e167981 */ /* 0x000f22000c1e1900 */
[----:B------:R-:W0:Y:S01]  /*13e0*/  S2UR UR6, SR_CgaCtaId ;  /* 0x00000000000679c3 */ /* 0x000e220000008800 */
[----:B------:R-:W-:-:S02]  /*13f0*/  UMOV UR5, 0x400 ;  /* 0x0000040000057882 */ /* 0x000fc40000000000 */
[----:B0-----:R-:W-:Y:S01]  /*1400*/  ULEA UR5, UR6, UR5, 0x18 ;  /* 0x0000000506057291 */ /* 0x001fe2000f8ec0ff */
[----:B--2--5:R-:W-:Y:S01]  /*1410*/  FADD R27, R0, -R27 ;  /* 0x8000001b001b7221 */ /* 0x024fe20000000000 */
[----:B---3--:R-:W-:-:S03]  /*1420*/  FADD R24, R18, -R29 ;  /* 0x8000001d12187221 */ /* 0x008fc60000000000 */
[----:B------:R-:W-:Y:S01]  /*1430*/  FMUL R27, R27, R27 ;  /* 0x0000001b1b1b7220 */ /* 0x000fe20000400000 */
[----:B----4-:R-:W-:-:S03]  /*1440*/  FADD R22, R19, -R22 ;  /* 0x8000001613167221 */ /* 0x010fc60000000000 */
[----:B------:R-:W-:-:S04]  /*1450*/  FFMA R27, R24, R24, R27 ;  /* 0x00000018181b7223 */ /* 0x000fc8000000001b */
[----:B------:R-:W-:Y:S01]  /*1460*/  FFMA R28, R22, R22, R27 ;  /* 0x00000016161c7223 */ /* 0x000fe2000000001b */
[----:B------:R-:W-:-:S04]  /*1470*/  IMAD R22, R20, R23, R25 ;  /* 0x0000001714167224 */ /* 0x000fc800078e0219 */
[----:B------:R-:W-:Y:S02]  /*1480*/  FSETP.GEU.AND P4, PT, R28, R21, PT ;  /* 0x000000151c00720b */ /* 0x000fe40003f8e000 */
[----:B------:R-:W-:-:S05]  /*1490*/  LEA R22, R22, UR5, 0x2 ;  /* 0x0000000516167c11 */ /* 0x000fca000f8e10ff */
[----:B------:R-:W-:Y:S06]  /*14a0*/  STS [R22], R28 ;  /* 0x0000001c16007388 */ /* 0x000fec0000000800 */
[----:B------:R0:W-:Y:S01]  /*14b0*/  @!P4 STG.E desc[UR8][R12.64], R25 ;  /* 0x000000190c00c986 */ /* 0x0001e2000c101908 */
[----:B------:R-:W-:-:S03]  /*14c0*/  @!P4 MOV R21, R28 ;  /* 0x0000001c0015c202 */ /* 0x000fc60000000f00 */
[----:B------:R-:W2:Y:S04]  /*14d0*/  LDG.E R27, desc[UR8][R14.64+0xc] ;  /* 0x00000c080e1b7981 */ /* 0x000ea8000c1e1900 */
[----:B------:R-:W3:Y:S04]  /*14e0*/  LDG.E R29, desc[UR8][R14.64+0x10] ;  /* 0x000010080e1d7981 */ /* 0x000ee8000c1e1900 */
[----:B------:R-:W4:Y:S01]  /*14f0*/  LDG.E R24, desc[UR8][R14.64+0x14] ;  /* 0x000014080e187981 */ /* 0x000f22000c1e1900 */
[----:B--2---:R-:W-:Y:S01]  /*1500*/  FADD R27, R0, -R27 ;  /* 0x8000001b001b7221 */ /* 0x004fe20000000000 */
[----:B---3--:R-:W-:-:S03]  /*1510*/  FADD R26, R18, -R29 ;  /* 0x8000001d121a7221 */ /* 0x008fc60000000000 */
[----:B------:R-:W-:Y:S01]  /*1520*/  FMUL R27, R27, R27 ;  /* 0x0000001b1b1b7220 */ /* 0x000fe20000400000 */
[----:B----4-:R-:W-:-:S03]  /*1530*/  FADD R24, R19, -R24 ;  /* 0x8000001813187221 */ /* 0x010fc60000000000 */
[----:B------:R-:W-:-:S04]  /*1540*/  FFMA R27, R26, R26, R27 ;  /* 0x0000001a1a1b7223 */ /* 0x000fc8000000001b */
[----:B------:R-:W-:-:S05]  /*1550*/  FFMA R24, R24, R24, R27 ;  /* 0x0000001818187223 */ /* 0x000fca000000001b */
[----:B------:R-:W-:Y:S01]  /*1560*/  FSETP.GEU.AND P4, PT, R24, R21, PT ;  /* 0x000000151800720b */ /* 0x000fe20003f8e000 */
[----:B------:R1:W-:-:S12]  /*1570*/  STS [R22+0x4], R24 ;  /* 0x0000041816007388 */ /* 0x0003d80000000800 */
[C---:B------:R-:W-:Y:S02]  /*1580*/  @!P4 IADD3 R27, PT, PT, R25.reuse, 0x1, RZ ;  /* 0x00000001191bc810 */ /* 0x040fe40007ffe0ff */
[----:B------:R-:W-:Y:S02]  /*1590*/  @!P4 MOV R21, R24 ;  /* 0x000000180015c202 */ /* 0x000fe40000000f00 */
[----:B0-----:R-:W-:Y:S01]  /*15a0*/  IADD3 R25, PT, PT, R25, 0x2, RZ ;  /* 0x0000000219197810 */ /* 0x001fe20007ffe0ff */
[----:B------:R1:W-:Y:S06]  /*15b0*/  @!P4 STG.E desc[UR8][R12.64], R27 ;  /* 0x0000001b0c00c986 */ /* 0x0003ec000c101908 */
.L_x_13:
[----:B------:R-:W-:Y:S05]  /*15c0*/  @!P3 BRA `(.L_x_12) ;  /* 0x00000000004cb947 */ /* 0x000fea0003800000 */
[----:B------:R-:W-:-:S04]  /*15d0*/  IMAD R15, R25, 0x3, RZ ;  /* 0x00000003190f7824 */ /* 0x000fc800078e02ff */
[----:B------:R-:W-:-:S05]  /*15e0*/  IMAD.WIDE.U32 R14, R15, 0x4, R6 ;  /* 0x000000040f0e7825 */ /* 0x000fca00078e0006 */
[----:B-1----:R-:W2:Y:S04]  /*15f0*/  LDG.E R27, desc[UR8][R14.64] ;  /* 0x000000080e1b7981 */ /* 0x002ea8000c1e1900 */
[----:B------:R-:W3:Y:S04]  /*1600*/  LDG.E R29, desc[UR8][R14.64+0x4] ;  /* 0x000004080e1d7981 */ /* 0x000ee8000c1e1900 */
[----:B------:R0:W4:Y:S01]  /*1610*/  LDG.E R22, desc[UR8][R14.64+0x8] ;  /* 0x000008080e167981 */ /* 0x000122000c1e1900 */
[----:B------:R-:W1:Y:S01]  /*1620*/  S2UR UR6, SR_CgaCtaId ;  /* 0x00000000000679c3 */ /* 0x000e620000008800 */
[----:B------:R-:W-:-:S02]  /*1630*/  UMOV UR5, 0x400 ;  /* 0x0000040000057882 */ /* 0x000fc40000000000 */
[----:B-1----:R-:W-:Y:S01]  /*1640*/  ULEA UR5, UR6, UR5, 0x18 ;  /* 0x0000000506057291 */ /* 0x002fe2000f8ec0ff */
[----:B--2--5:R-:W-:Y:S01]  /*1650*/  FADD R27, R0, -R27 ;  /* 0x8000001b001b7221 */ /* 0x024fe20000000000 */
[----:B------:R-:W-:Y:S02]  /*1660*/  IMAD R0, R20, R23, R25 ;  /* 0x0000001714007224 */ /* 0x000fe400078e0219 */
[----:B---3--:R-:W-:Y:S01]  /*1670*/  FADD R18, R18, -R29 ;  /* 0x8000001d12127221 */ /* 0x008fe20000000000 */
[----:B------:R-:W-:Y:S02]  /*1680*/  FMUL R27, R27, R27 ;  /* 0x0000001b1b1b7220 */ /* 0x000fe40000400000 */
[----:B0-----:R-:W-:Y:S01]  /*1690*/  LEA R15, R0, UR5, 0x2 ;  /* 0x00000005000f7c11 */ /* 0x001fe2000f8e10ff */
[----:B----4-:R-:W-:Y:S01]  /*16a0*/  FADD R22, R19, -R22 ;  /* 0x8000001613167221 */ /* 0x010fe20000000000 */
[----:B------:R-:W-:-:S04]  /*16b0*/  FFMA R27, R18, R18, R27 ;  /* 0x00000012121b7223 */ /* 0x000fc8000000001b */
[----:B------:R-:W-:-:S05]  /*16c0*/  FFMA R22, R22, R22, R27 ;  /* 0x0000001616167223 */ /* 0x000fca000000001b */
[----:B------:R-:W-:Y:S01]  /*16d0*/  FSETP.GEU.AND P3, PT, R22, R21, PT ;  /* 0x000000151600720b */ /* 0x000fe20003f6e000 */
[----:B------:R0:W-:-:S12]  /*16e0*/  STS [R15], R22 ;  /* 0x000000160f007388 */ /* 0x0001d80000000800 */
[----:B------:R0:W-:Y:S02]  /*16f0*/  @!P3 STG.E desc[UR8][R12.64], R25 ;  /* 0x000000190c00b986 */ /* 0x0001e4000c101908 */
.L_x_12:
[----:B------:R-:W-:Y:S05]  /*1700*/  @!P2 BRA `(.L_x_14) ;  /* 0xfffffff400a8a947 */ /* 0x000fea000383ffff */
.L_x_3:
[----:B------:R-:W-:Y:S05]  /*1710*/  BSYNC.RECONVERGENT B0 ;  /* 0x0000000000007941 */ /* 0x000fea0003800200 */
.L_x_2:
[----:B0----5:R-:W0:Y:S01]  /*1720*/  LDC R14, c[0x0][0x388] ;  /* 0x0000e200ff0e7b82 */ /* 0x021e220000000800 */
[----:B------:R-:W-:Y:S01]  /*1730*/  BSSY.RECONVERGENT B0, `(.L_x_15) ;  /* 0x00000a4000007945 */ /* 0x000fe20003800200 */
[----:B0-----:R-:W-:-:S03]  /*1740*/  IMAD R3, R14, 0xc, R11 ;  /* 0x0000000c0e037824 */ /* 0x001fc600078e020b */
[----:B------:R-:W-:Y:S05]  /*1750*/  @!P1 BRA `(.L_x_16) ;  /* 0x0000000800849947 */ /* 0x000fea0003800000 */
[----:B------:R-:W0:Y:S01]  /*1760*/  LDCU UR5, c[0x0][0x384] ;  /* 0x00007080ff0577ac */ /* 0x000e220008000800 */
[----:B-1----:R-:W-:Y:S01]  /*1770*/  HFMA2 R15, -RZ, RZ, 0, 0 ;  /* 0x00000000ff0f7431 */ /* 0x002fe200000001ff */
[----:B0-----:R-:W-:-:S09]  /*1780*/  UISETP.GE.U32.AND UP0, UPT, UR5, 0x4, UPT ;  /* 0x000000040500788c */ /* 0x001fd2000bf06070 */
[----:B------:R-:W-:Y:S05]  /*1790*/  BRA.U !UP0, `(.L_x_17) ;  /* 0x00000005085c7547 */ /* 0x000fea000b800000 */
[----:B------:R-:W-:-:S07]  /*17a0*/  MOV R15, RZ ;  /* 0x000000ff000f7202 */ /* 0x000fce0000000f00 */
.L_x_18:
[----:B0-----:R-:W-:-:S05]  /*17b0*/  IMAD.WIDE.U32 R12, R15, 0x4, R8 ;  /* 0x000000040f0c7825 */ /* 0x001fca00078e0008 */
[----:B------:R-:W2:Y:S01]  /*17c0*/  LDG.E R20, desc[UR8][R12.64] ;  /* 0x000000080c147981 */ /* 0x000ea2000c1e1900 */
[----:B------:R-:W-:-:S04]  /*17d0*/  IMAD R21, R15, 0x3, RZ ;  /* 0x000000030f157824 */ /* 0x000fc800078e02ff */
[----:B------:R-:W-:-:S05]  /*17e0*/  IMAD.WIDE.U32 R18, R21, 0x4, R4 ;  /* 0x0000000415127825 */ /* 0x000fca00078e0004 */
[----:B------:R-:W3:Y:S04]  /*17f0*/  LDG.E R25, desc[UR8][R18.64] ;  /* 0x0000000812197981 */ /* 0x000ee8000c1e1900 */
[----:B------:R-:W4:Y:S04]  /*1800*/  LDG.E R24, desc[UR8][R18.64+0x4] ;  /* 0x0000040812187981 */ /* 0x000f28000c1e1900 */
[----:B------:R-:W5:Y:S01]  /*1810*/  LDG.E R22, desc[UR8][R18.64+0x8] ;  /* 0x0000080812167981 */ /* 0x000f62000c1e1900 */
[----:B------:R-:W-:-:S05]  /*1820*/  IMAD R0, R14, 0xc, R3 ;  /* 0x0000000c0e007824 */ /* 0x000fca00078e0203 */
[C---:B--2---:R-:W-:Y:S01]  /*1830*/  LEA R26, R20.reuse, R0, 0x2 ;  /* 0x00000000141a7211 */ /* 0x044fe200078e10ff */
[----:B------:R-:W-:-:S04]  /*1840*/  IMAD R20, R20, 0xc, R3 ;  /* 0x0000000c14147824 */ /* 0x000fc800078e0203 */
[----:B------:R-:W0:Y:S02]  /*1850*/  LDS R27, [R26] ;  /* 0x000000001a1b7984 */ /* 0x000e240000000800 */
[----:B0-----:R-:W-:-:S05]  /*1860*/  IADD3 R27, PT, PT, R27, 0x1, RZ ;  /* 0x000000011b1b7810 */ /* 0x001fca0007ffe0ff */
[----:B------:R0:W-:Y:S04]  /*1870*/  STS [R26], R27 ;  /* 0x0000001b1a007388 */ /* 0x0001e80000000800 */
[----:B------:R-:W3:Y:S04]  /*1880*/  LDS R28, [R20] ;  /* 0x00000000141c7984 */ /* 0x000ee80000000800 */
[----:B------:R-:W5:Y:S04]  /*1890*/  LDS R27, [R20+0x8] ;  /* 0x00000800141b7984 */ /* 0x000f680000000800 */
[----:B0-----:R-:W2:Y:S01]  /*18a0*/  LDG.E R26, desc[UR8][R18.64+0x14] ;  /* 0x00001408121a7981 */ /* 0x001ea2000c1e1900 */
[----:B---3--:R-:W-:-:S03]  /*18b0*/  FADD R29, R25, R28 ;  /* 0x0000001c191d7221 */ /* 0x008fc60000000000 */
[----:B------:R-:W3:Y:S04]  /*18c0*/  LDG.E R25, desc[UR8][R12.64+0x4] ;  /* 0x000004080c197981 */ /* 0x000ee8000c1e1900 */
[----:B------:R-:W4:Y:S04]  /*18d0*/  LDS R28, [R20+0x4] ;  /* 0x00000400141c7984 */ /* 0x000f280000000800 */
[----:B------:R5:W-:Y:S02]  /*18e0*/  STS [R20], R29 ;  /* 0x0000001d14007388 */ /* 0x000be40000000800 */
[----:B-----5:R-:W-:-:S02]  /*18f0*/  FADD R29, R22, R27 ;  /* 0x0000001b161d7221 */ /* 0x020fc40000000000 */
[----:B------:R-:W5:Y:S04]  /*1900*/  LDG.E R27, desc[UR8][R18.64+0x10] ;  /* 0x00001008121b7981 */ /* 0x000f68000c1e1900 */
[----:B------:R-:W2:Y:S01]  /*1910*/  LDG.E R22, desc[UR8][R12.64+0x8] ;  /* 0x000008080c167981 */ /* 0x000ea2000c1e1900 */
[----:B----4-:R-:W-:-:S03]  /*1920*/  FADD R28, R24, R28 ;  /* 0x0000001c181c7221 */ /* 0x010fc60000000000 */
[----:B------:R-:W-:Y:S04]  /*1930*/  STS [R20+0x8], R29 ;  /* 0x0000081d14007388 */ /* 0x000fe80000000800 */
[----:B------:R0:W4:Y:S04]  /*1940*/  LDG.E R24, desc[UR8][R18.64+0xc] ;  /* 0x00000c0812187981 */ /* 0x000128000c1e1900 */
[----:B------:R3:W-:Y:S04]  /*1950*/  STS [R20+0x4], R28 ;  /* 0x0000041c14007388 */ /* 0x0007e80000000800 */
[----:B------:R1:W2:Y:S01]  /*1960*/  LDG.E R12, desc[UR8][R12.64+0xc] ;  /* 0x00000c080c0c7981 */ /* 0x0002a2000c1e1900 */
[----:B0-----:R-:W-:-:S02]  /*1970*/  IADD3 R19, PT, PT, R21, 0x6, RZ ;  /* 0x0000000615137810 */ /* 0x001fc40007ffe0ff */
[----:B------:R-:W-:Y:S02]  /*1980*/  IADD3 R21, PT, PT, R21, 0x9, RZ ;  /* 0x0000000915157810 */ /* 0x000fe40007ffe0ff */
[----:B---3--:R-:W-:-:S05]  /*1990*/  LEA R28, R25, R0, 0x2 ;  /* 0x00000000191c7211 */ /* 0x008fca00078e10ff */
[----:B------:R-:W0:Y:S01]  /*19a0*/  LDS R29, [R28] ;  /* 0x000000001c1d7984 */ /* 0x000e220000000800 */
[----:B------:R-:W-:Y:S01]  /*19b0*/  IMAD R25, R25, 0xc, R3 ;  /* 0x0000000c19197824 */ /* 0x000fe200078e0203 */
[----:B0-----:R-:W-:-:S05]  /*19c0*/  IADD3 R29, PT, PT, R29, 0x1, RZ ;  /* 0x000000011d1d7810 */ /* 0x001fca0007ffe0ff */
[----:B------:R-:W-:Y:S04]  /*19d0*/  STS [R28], R29 ;  /* 0x0000001d1c007388 */ /* 0x000fe80000000800 */
[----:B------:R-:W4:Y:S04]  /*19e0*/  LDS R20, [R25] ;  /* 0x0000000019147984 */ /* 0x000f280000000800 */
[----:B------:R-:W5:Y:S01]  /*19f0*/  LDS R18, [R25+0x4] ;  /* 0x0000040019127984 */ /* 0x000f620000000800 */
[----:B----4-:R-:W-:-:S05]  /*1a00*/  FADD R20, R24, R20 ;  /* 0x0000001418147221 */ /* 0x010fca0000000000 */
[----:B------:R5:W-:Y:S02]  /*1a10*/  STS [R25], R20 ;  /* 0x0000001419007388 */ /* 0x000be40000000800 */
[----:B-----5:R-:W-:Y:S01]  /*1a20*/  FADD R20, R27, R18 ;  /* 0x000000121b147221 */ /* 0x020fe20000000000 */
[----:B------:R-:W-:Y:S01]  /*1a30*/  IMAD.WIDE.U32 R18, R19, 0x4, R4 ;  /* 0x0000000413127825 */ /* 0x000fe200078e0004 */
[----:B------:R-:W2:Y:S04]  /*1a40*/  LDS R27, [R25+0x8] ;  /* 0x00000800191b7984 */ /* 0x000ea80000000800 */
[----:B------:R-:W3:Y:S01]  /*1a50*/  LDG.E R24, desc[UR8][R18.64] ;  /* 0x0000000812187981 */ /* 0x000ee2000c1e1900 */
[----:B--2---:R-:W-:-:S03]  /*1a60*/  FADD R28, R26, R27 ;  /* 0x0000001b1a1c7221 */ /* 0x004fc60000000000 */
[----:B------:R-:W2:Y:S04]  /*1a70*/  LDG.E R26, desc[UR8][R18.64+0x4] ;  /* 0x00000408121a7981 */ /* 0x000ea8000c1e1900 */
[----:B------:R0:W4:Y:S01]  /*1a80*/  LDG.E R27, desc[UR8][R18.64+0x8] ;  /* 0x00000808121b7981 */ /* 0x000122000c1e1900 */
[----:B-1----:R-:W-:-:S03]  /*1a90*/  LEA R13, R22, R0, 0x2 ;  /* 0x00000000160d7211 */ /* 0x002fc600078e10ff */
[----:B------:R1:W-:Y:S04]  /*1aa0*/  STS [R25+0x4], R20 ;  /* 0x0000041419007388 */ /* 0x0003e80000000800 */
[----:B------:R5:W-:Y:S04]  /*1ab0*/  STS [R25+0x8], R28 ;  /* 0x0000081c19007388 */ /* 0x000be80000000800 */
[----:B------:R-:W0:Y:S01]  /*1ac0*/  LDS R29, [R13] ;  /* 0x000000000d1d7984 */ /* 0x000e220000000800 */
[----:B-1----:R-:W-:-:S05]  /*1ad0*/  IMAD.WIDE.U32 R20, R21, 0x4, R4 ;  /* 0x0000000415147825 */ /* 0x002fca00078e0004 */
[----:B-----5:R-:W5:Y:S04]  /*1ae0*/  LDG.E R28, desc[UR8][R20.64+0x4] ;  /* 0x00000408141c7981 */ /* 0x020f68000c1e1900 */
[----:B------:R-:W5:Y:S01]  /*1af0*/  LDG.E R18, desc[UR8][R20.64+0x8] ;  /* 0x0000080814127981 */ /* 0x000f62000c1e1900 */
[----:B0-----:R-:W-:-:S05]  /*1b00*/  IADD3 R29, PT, PT, R29, 0x1, RZ ;  /* 0x000000011d1d7810 */ /* 0x001fca0007ffe0ff */
[----:B------:R0:W-:Y:S04]  /*1b10*/  STS [R13], R29 ;  /* 0x0000001d0d007388 */ /* 0x0001e80000000800 */
[----:B0-----:R0:W5:Y:S01]  /*1b20*/  LDG.E R29, desc[UR8][R20.64] ;  /* 0x00000008141d7981 */ /* 0x001162000c1e1900 */
[----:B------:R-:W-:-:S05]  /*1b30*/  IMAD R22, R22, 0xc, R3 ;  /* 0x0000000c16167824 */ /* 0x000fca00078e0203 */
[----:B------:R-:W3:Y:S04]  /*1b40*/  LDS R19, [R22] ;  /* 0x0000000016137984 */ /* 0x000ee80000000800 */
[----:B------:R-:W2:Y:S01]  /*1b50*/  LDS R25, [R22+0x4] ;  /* 0x0000040016197984 */ /* 0x000ea20000000800 */
[C---:B------:R-:W-:Y:S01]  /*1b60*/  LEA R0, R12.reuse, R0, 0x2 ;  /* 0x000000000c007211 */ /* 0x040fe200078e10ff */
[----:B------:R-:W-:Y:S01]  /*1b70*/  IMAD R12, R12, 0xc, R3 ;  /* 0x0000000c0c0c7824 */ /* 0x000fe200078e0203 */
[----:B------:R-:W-:Y:S01]  /*1b80*/  IADD3 R15, PT, PT, R15, 0x4, RZ ;  /* 0x000000040f0f7810 */ /* 0x000fe20007ffe0ff */
[----:B---3--:R-:W-:Y:S02]  /*1b90*/  FADD R19, R24, R19 ;  /* 0x0000001318137221 */ /* 0x008fe40000000000 */
[----:B------:R-:W4:Y:S04]  /*1ba0*/  LDS R24, [R22+0x8] ;  /* 0x0000080016187984 */ /* 0x000f280000000800 */
[----:B------:R-:W-:Y:S01]  /*1bb0*/  STS [R22], R19 ;  /* 0x0000001316007388 */ /* 0x000fe20000000800 */
[----:B--2---:R-:W-:-:S02]  /*1bc0*/  FADD R25, R26, R25 ;  /* 0x000000191a197221 */ /* 0x004fc40000000000 */
[----:B------:R-:W1:Y:S01]  /*1bd0*/  LDC R26, c[0x0][0x384] ;  /* 0x0000e100ff1a7b82 */ /* 0x000e620000000800 */
[----:B----4-:R-:W-:Y:S02]  /*1be0*/  FADD R27, R27, R24 ;  /* 0x000000181b1b7221 */ /* 0x010fe40000000000 */
[----:B------:R-:W-:Y:S04]  /*1bf0*/  STS [R22+0x4], R25 ;  /* 0x0000041916007388 */ /* 0x000fe80000000800 */
[----:B------:R-:W-:Y:S04]  /*1c00*/  STS [R22+0x8], R27 ;  /* 0x0000081b16007388 */ /* 0x000fe80000000800 */
[----:B------:R-:W2:Y:S02]  /*1c10*/  LDS R13, [R0] ;  /* 0x00000000000d7984 */ /* 0x000ea40000000800 */
[----:B--2---:R-:W-:-:S05]  /*1c20*/  IADD3 R13, PT, PT, R13, 0x1, RZ ;  /* 0x000000010d0d7810 */ /* 0x004fca0007ffe0ff */
[----:B------:R-:W-:Y:S04]  /*1c30*/  STS [R0], R13 ;  /* 0x0000000d00007388 */ /* 0x000fe80000000800 */
[----:B0-----:R-:W5:Y:S04]  /*1c40*/  LDS R20, [R12] ;  /* 0x000000000c147984 */ /* 0x001f680000000800 */
[----:B------:R-:W0:Y:S04]  /*1c50*/  LDS R21, [R12+0x4] ;  /* 0x000004000c157984 */ /* 0x000e280000000800 */
[----:B------:R-:W2:Y:S01]  /*1c60*/  LDS R24, [R12+0x8] ;  /* 0x000008000c187984 */ /* 0x000ea20000000800 */
[----:B-1----:R-:W-:-:S04]  /*1c70*/  LOP3.LUT R26, R26, 0x7ffffffc, RZ, 0xc0, !PT ;  /* 0x7ffffffc1a1a7812 */ /* 0x002fc800078ec0ff */
[----:B------:R-:W-:Y:S01]  /*1c80*/  ISETP.NE.AND P2, PT, R15, R26, PT ;  /* 0x0000001a0f00720c */ /* 0x000fe20003f45270 */
[----:B-----5:R-:W-:Y:S01]  /*1c90*/  FADD R29, R29, R20 ;  /* 0x000000141d1d7221 */ /* 0x020fe20000000000 */
[----:B0-----:R-:W-:Y:S01]  /*1ca0*/  FADD R21, R28, R21 ;  /* 0x000000151c157221 */ /* 0x001fe20000000000 */
[----:B--2---:R-:W-:-:S03]  /*1cb0*/  FADD R19, R18, R24 ;  /* 0x0000001812137221 */ /* 0x004fc60000000000 */
[----:B------:R0:W-:Y:S04]  /*1cc0*/  STS [R12], R29 ;  /* 0x0000001d0c007388 */ /* 0x0001e80000000800 */
[----:B------:R0:W-:Y:S04]  /*1cd0*/  STS [R12+0x4], R21 ;  /* 0x000004150c007388 */ /* 0x0001e80000000800 */
[----:B------:R0:W-:Y:S01]  /*1ce0*/  STS [R12+0x8], R19 ;  /* 0x000008130c007388 */ /* 0x0001e20000000800 */
[----:B------:R-:W-:Y:S05]  /*1cf0*/  @P2 BRA `(.L_x_18) ;  /* 0xfffffff800ac2947 */ /* 0x000fea000383ffff */
[----:B------:R-:W-:-:S07]  /*1d00*/  MOV R15, R26 ;  /* 0x0000001a000f7202 */ /* 0x000fce0000000f00 */
.L_x_17:
[----:B------:R-:W-:-:S09]  /*1d10*/  ULOP3.LUT UP0, UR6, UR5, 0x3, URZ, 0xc0, !UPT ;  /* 0x0000000305067892 */ /* 0x000fd2000f80c0ff */
[----:B------:R-:W-:Y:S05]  /*1d20*/  BRA.U !UP0, `(.L_x_16) ;  /* 0x0000000508107547 */ /* 0x000fea000b800000 */
[----:B------:R-:W-:Y:S02]  /*1d30*/  UISETP.NE.AND UP0, UPT, UR6, 0x1, UPT ;  /* 0x000000010600788c */ /* 0x000fe4000bf05270 */
[----:B------:R-:W-:-:S04]  /*1d40*/  ULOP3.LUT UR5, UR5, 0x1, URZ, 0xc0, !UPT ;  /* 0x0000000105057892 */ /* 0x000fc8000f8ec0ff */
[----:B------:R-:W-:-:S03]  /*1d50*/  UISETP.NE.U32.AND UP1, UPT, UR5, 0x1, UPT ;  /* 0x000000010500788c */ /* 0x000fc6000bf25070 */
[----:B------:R-:W-:Y:S08]  /*1d60*/  BRA.U !UP0, `(.L_x_19) ;  /* 0x0000000108a47547 */ /* 0x000ff0000b800000 */
[----:B0-----:R-:W-:-:S05]  /*1d70*/  IMAD.WIDE.U32 R18, R15, 0x4, R8 ;  /* 0x000000040f127825 */ /* 0x001fca00078e0008 */
[----:B------:R-:W2:Y:S01]  /*1d80*/  LDG.E R22, desc[UR8][R18.64] ;  /* 0x0000000812167981 */ /* 0x000ea2000c1e1900 */
[----:B------:R-:W-:-:S03]  /*1d90*/  IMAD R13, R15, 0x3, RZ ;  /* 0x000000030f0d7824 */ /* 0x000fc600078e02ff */
[----:B------:R0:W3:Y:S01]  /*1da0*/  LDG.E R24, desc[UR8][R18.64+0x4] ;  /* 0x0000040812187981 */ /* 0x0000e2000c1e1900 */
[----:B------:R-:W-:-:S05]  /*1db0*/  IMAD.WIDE.U32 R12, R13, 0x4, R4 ;  /* 0x000000040d0c7825 */ /* 0x000fca00078e0004 */
[----:B------:R-:W4:Y:S04]  /*1dc0*/  LDG.E R21, desc[UR8][R12.64] ;  /* 0x000000080c157981 */ /* 0x000f28000c1e1900 */
[----:B------:R-:W5:Y:S04]  /*1dd0*/  LDG.E R20, desc[UR8][R12.64+0x4] ;  /* 0x000004080c147981 */ /* 0x000f68000c1e1900 */
[----:B------:R-:W5:Y:S01]  /*1de0*/  LDG.E R0, desc[UR8][R12.64+0x8] ;  /* 0x000008080c007981 */ /* 0x000f62000c1e1900 */
[----:B------:R-:W-:-:S03]  /*1df0*/  IMAD R25, R14, 0xc, R3 ;  /* 0x0000000c0e197824 */ /* 0x000fc600078e0203 */
[----:B------:R-:W5:Y:S04]  /*1e00*/  LDG.E R27, desc[UR8][R12.64+0x10] ;  /* 0x000010080c1b7981 */ /* 0x000f68000c1e1900 */
[----:B------:R-:W5:Y:S01]  /*1e10*/  LDG.E R28, desc[UR8][R12.64+0x14] ;  /* 0x000014080c1c7981 */ /* 0x000f62000c1e1900 */
[----:B--2---:R-:W-:-:S05]  /*1e20*/  LEA R29, R22, R25, 0x2 ;  /* 0x00000019161d7211 */ /* 0x004fca00078e10ff */
[----:B------:R-:W1:Y:S02]  /*1e30*/  LDS R26, [R29] ;  /* 0x000000001d1a7984 */ /* 0x000e640000000800 */
[----:B-1----:R-:W-:-:S05]  /*1e40*/  IADD3 R26, PT, PT, R26, 0x1, RZ ;  /* 0x000000011a1a7810 */ /* 0x002fca0007ffe0ff */
[----:B------:R1:W-:Y:S04]  /*1e50*/  STS [R29], R26 ;  /* 0x0000001a1d007388 */ /* 0x0003e80000000800 */
[----:B-1----:R1:W2:Y:S01]  /*1e60*/  LDG.E R26, desc[UR8][R12.64+0xc] ;  /* 0x00000c080c1a7981 */ /* 0x0022a2000c1e1900 */
[----:B------:R-:W-:-:S05]  /*1e70*/  IMAD R22, R22, 0xc, R3 ;  /* 0x0000000c16167824 */ /* 0x000fca00078e0203 */
[----:B0-----:R-:W4:Y:S04]  /*1e80*/  LDS R18, [R22] ;  /* 0x0000000016127984 */ /* 0x001f280000000800 */
[----:B------:R-:W5:Y:S01]  /*1e90*/  LDS R19, [R22+0x4] ;  /* 0x0000040016137984 */ /* 0x000f620000000800 */
[----:B----4-:R-:W-:-:S03]  /*1ea0*/  FADD R21, R21, R18 ;  /* 0x0000001215157221 */ /* 0x010fc60000000000 */
[----:B------:R-:W0:Y:S01]  /*1eb0*/  LDS R18, [R22+0x8] ;  /* 0x0000080016127984 */ /* 0x000e220000000800 */
[----:B---3--:R-:W-:Y:S01]  /*1ec0*/  LEA R25, R24, R25, 0x2 ;  /* 0x0000001918197211 */ /* 0x008fe200078e10ff */
[----:B-----5:R-:W-:Y:S02]  /*1ed0*/  FADD R19, R20, R19 ;  /* 0x0000001314137221 */ /* 0x020fe40000000000 */
[----:B------:R-:W-:Y:S04]  /*1ee0*/  STS [R22], R21 ;  /* 0x0000001516007388 */ /* 0x000fe80000000800 */
[----:B------:R-:W-:Y:S01]  /*1ef0*/  STS [R22+0x4], R19 ;  /* 0x0000041316007388 */ /* 0x000fe20000000800 */
[----:B0-----:R-:W-:-:S05]  /*1f00*/  FADD R0, R0, R18 ;  /* 0x0000001200007221 */ /* 0x001fca0000000000 */
[----:B------:R-:W-:Y:S04]  /*1f10*/  STS [R22+0x8], R0 ;  /* 0x0000080016007388 */ /* 0x000fe80000000800 */
[----:B-1----:R-:W0:Y:S01]  /*1f20*/  LDS R12, [R25] ;  /* 0x00000000190c7984 */ /* 0x002e220000000800 */
[----:B------:R-:W-:Y:S01]  /*1f30*/  IMAD R24, R24, 0xc, R3 ;  /* 0x0000000c18187824 */ /* 0x000fe200078e0203 */
[----:B0-----:R-:W-:-:S05]  /*1f40*/  IADD3 R12, PT, PT, R12, 0x1, RZ ;  /* 0x000000010c0c7810 */ /* 0x001fca0007ffe0ff */
[----:B------:R-:W-:Y:S04]  /*1f50*/  STS [R25], R12 ;  /* 0x0000000c19007388 */ /* 0x000fe80000000800 */
[----:B------:R-:W-:Y:S04]  /*1f60*/  LDS R13, [R24] ;  /* 0x00000000180d7984 */ /* 0x000fe80000000800 */
[----:B------:R-:W0:Y:S04]  /*1f70*/  LDS R18, [R24+0x4] ;  /* 0x0000040018127984 */ /* 0x000e280000000800 */
[----:B------:R-:W1:Y:S01]  /*1f80*/  LDS R29, [R24+0x8] ;  /* 0x00000800181d7984 */ /* 0x000e620000000800 */
[----:B------:R-:W-:Y:S01]  /*1f90*/  IADD3 R15, PT, PT, R15, 0x2, RZ ;  /* 0x000000020f0f7810 */ /* 0x000fe20007ffe0ff */
[----:B0-----:R-:W-:Y:S01]  /*1fa0*/  FADD R27, R27, R18 ;  /* 0x000000121b1b7221 */ /* 0x001fe20000000000 */
[----:B-1----:R-:W-:-:S04]  /*1fb0*/  FADD R29, R28, R29 ;  /* 0x0000001d1c1d7221 */ /* 0x002fc80000000000 */
[----:B------:R1:W-:Y:S04]  /*1fc0*/  STS [R24+0x4], R27 ;  /* 0x0000041b18007388 */ /* 0x0003e80000000800 */
[----:B------:R1:W-:Y:S01]  /*1fd0*/  STS [R24+0x8], R29 ;  /* 0x0000081d18007388 */ /* 0x0003e20000000800 */
[----:B--2---:R-:W-:-:S05]  /*1fe0*/  FADD R13, R26, R13 ;  /* 0x0000000d1a0d7221 */ /* 0x004fca0000000000 */
[----:B------:R1:W-:Y:S02]  /*1ff0*/  STS [R24], R13 ;  /* 0x0000000d18007388 */ /* 0x0003e40000000800 */
.L_x_19:
[----:B------:R-:W-:Y:S05]  /*2000*/  BRA.U UP1, `(.L_x_16) ;  /* 0x0000000101587547 */ /* 0x000fea000b800000 */
[----:B0-----:R-:W-:-:S06]  /*2010*/  IMAD.WIDE.U32 R18, R15, 0x4, R8 ;  /* 0x000000040f127825 */ /* 0x001fcc00078e0008 */
[----:B------:R-:W2:Y:S01]  /*2020*/  LDG.E R18, desc[UR8][R18.64] ;  /* 0x0000000812127981 */ /* 0x000ea2000c1e1900 */
[----:B-1----:R-:W-:-:S04]  /*2030*/  IMAD R13, R15, 0x3, RZ ;  /* 0x000000030f0d7824 */ /* 0x002fc800078e02ff */
        /* <DEDUP_REMOVED lines=9> */
[----:B------:R-:W-:Y:S04]  /*20d0*/  STS [R0], R15 ;  /* 0x0000000f00007388 */ /* 0x000fe80000000800 */
[----:B------:R-:W3:Y:S04]  /*20e0*/  LDS R19, [R21] ;  /* 0x0000000015137984 */ /* 0x000ee80000000800 */
[----:B------:R-:W4:Y:S04]  /*20f0*/  LDS R25, [R21+0x4] ;  /* 0x0000040015197984 */ /* 0x000f280000000800 */
[----:B------:R-:W5:Y:S01]  /*2100*/  LDS R27, [R21+0x8] ;  /* 0x00000800151b7984 */ /* 0x000f620000000800 */
[----:B---3--:R-:W-:Y:S01]  /*2110*/  FADD R20, R20, R19 ;  /* 0x0000001314147221 */ /* 0x008fe20000000000 */
[----:B----4-:R-:W-:-:S04]  /*2120*/  FADD R22, R22, R25 ;  /* 0x0000001916167221 */ /* 0x010fc80000000000 */
[----:B------:R2:W-:Y:S01]  /*2130*/  STS [R21], R20 ;  /* 0x0000001415007388 */ /* 0x0005e20000000800 */
[----:B-----5:R-:W-:-:S03]  /*2140*/  FADD R24, R24, R27 ;  /* 0x0000001b18187221 */ /* 0x020fc60000000000 */
[----:B------:R2:W-:Y:S04]  /*2150*/  STS [R21+0x4], R22 ;  /* 0x0000041615007388 */ /* 0x0005e80000000800 */
[----:B------:R2:W-:Y:S02]  /*2160*/  STS [R21+0x8], R24 ;  /* 0x0000081815007388 */ /* 0x0005e40000000800 */
.L_x_16:
[----:B------:R-:W-:Y:S05]  /*2170*/  BSYNC.RECONVERGENT B0 ;  /* 0x0000000000007941 */ /* 0x000fea0003800200 */
.L_x_15:
[----:B------:R-:W3:Y:S01]  /*2180*/  S2R R18, SR_TID.X ;  /* 0x0000000000127919 */ /* 0x000ee20000002100 */
[----:B------:R-:W-:Y:S01]  /*2190*/  BSSY.RECONVERGENT B0, `(.L_x_20) ;  /* 0x000003e000007945 */ /* 0x000fe20003800200 */
[----:B------:R-:W-:Y:S01]  /*21a0*/  BAR.SYNC.DEFER_BLOCKING 0x0 ;  /* 0x0000000000007b1d */ /* 0x000fe20000010000 */
[----:B---3--:R-:W-:-:S13]  /*21b0*/  ISETP.GE.AND P2, PT, R18, R23, PT ;  /* 0x000000171200720c */ /* 0x008fda0003f46270 */
[----:B------:R-:W-:Y:S05]  /*21c0*/  @P2 BRA `(.L_x_21) ;  /* 0x0000000000e82947 */ /* 0x000fea0003800000 */
[--C-:B-1----:R-:W-:Y:S01]  /*21d0*/  IMAD R15, R14, 0xc, R3.reuse ;  /* 0x0000000c0e0f7824 */ /* 0x102fe200078e0203 */
[----:B------:R-:W-:Y:S01]  /*21e0*/  BSSY.RECONVERGENT B1, `(.L_x_22) ;  /* 0x0000011000017945 */ /* 0x000fe20003800200 */
[----:B0-----:R-:W-:-:S03]  /*21f0*/  IMAD R19, R18, 0xc, R3 ;  /* 0x0000000c12137824 */ /* 0x001fc600078e0203 */
[----:B------:R-:W-:Y:S02]  /*2200*/  LEA R15, R18, R15, 0x2 ;  /* 0x0000000f120f7211 */ /* 0x000fe400078e10ff */
[----:B------:R-:W-:Y:S04]  /*2210*/  LDS R0, [R19] ;  /* 0x0000000013007984 */ /* 0x000fe80000000800 */
[----:B------:R-:W0:Y:S02]  /*2220*/  LDS R12, [R15] ;  /* 0x000000000f0c7984 */ /* 0x000e240000000800 */
[----:B0-----:R-:W-:-:S04]  /*2230*/  I2FP.F32.S32 R3, R12 ;  /* 0x0000000c00037245 */ /* 0x001fc80000201400 */
[----:B------:R-:W0:Y:S08]  /*2240*/  MUFU.RCP R12, R3 ;  /* 0x00000003000c7308 */ /* 0x000e300000001000 */
[----:B------:R-:W1:Y:S01]  /*2250*/  FCHK P2, R0, R3 ;  /* 0x0000000300007302 */ /* 0x000e620000040000 */
[----:B0-----:R-:W-:-:S04]  /*2260*/  FFMA R13, -R3, R12, 1 ;  /* 0x3f800000030d7423 */ /* 0x001fc8000000010c */
[----:B------:R-:W-:-:S04]  /*2270*/  FFMA R13, R12, R13, R12 ;  /* 0x0000000d0c0d7223 */ /* 0x000fc8000000000c */
[----:B------:R-:W-:-:S04]  /*2280*/  FFMA R12, R0, R13, RZ ;  /* 0x0000000d000c7223 */ /* 0x000fc800000000ff */
[----:B--2---:R-:W-:-:S04]  /*2290*/  FFMA R20, -R3, R12, R0 ;  /* 0x0000000c03147223 */ /* 0x004fc80000000100 */
[----:B------:R-:W-:Y:S01]  /*22a0*/  FFMA R13, R13, R20, R12 ;  /* 0x000000140d0d7223 */ /* 0x000fe2000000000c */
[----:B-1----:R-:W-:Y:S06]  /*22b0*/  @!P2 BRA `(.L_x_23) ;  /* 0x00000000000ca947 */ /* 0x002fec0003800000 */
[----:B------:R-:W-:-:S07]  /*22c0*/  MOV R21, 0x22e0 ;  /* 0x000022e000157802 */ /* 0x000fce0000000f00 */
[----:B------:R-:W-:Y:S05]  /*22d0*/  CALL.REL.NOINC `($__internal_0_$__cuda_sm3x_div_rn_noftz_f32_slowpath) ;  /* 0x0000000400007944 */ /* 0x000fea0003c00000 */
[----:B------:R-:W-:-:S07]  /*22e0*/  MOV R13, R0 ;  /* 0x00000000000d7202 */ /* 0x000fce0000000f00 */
.L_x_23:
[----:B------:R-:W-:Y:S05]  /*22f0*/  BSYNC.RECONVERGENT B1 ;  /* 0x0000000000017941 */ /* 0x000fea0003800200 */
.L_x_22:
[----:B------:R-:W-:Y:S01]  /*2300*/  IMAD R20, R18, 0xc, R11 ;  /* 0x0000000c12147824 */ /* 0x000fe200078e020b */
[----:B------:R-:W-:Y:S04]  /*2310*/  BSSY.RECONVERGENT B1, `(.L_x_24) ;  /* 0x0000010000017945 */ /* 0x000fe80003800200 */
[----:B------:R-:W-:Y:S04]  /*2320*/  STS [R20], R13 ;  /* 0x0000000d14007388 */ /* 0x000fe80000000800 */
[----:B------:R-:W0:Y:S04]  /*2330*/  LDS R3, [R15] ;  /* 0x000000000f037984 */ /* 0x000e280000000800 */
[----:B------:R-:W1:Y:S01]  /*2340*/  LDS R0, [R19+0x4] ;  /* 0x0000040013007984 */ /* 0x000e620000000800 */
[----:B0-----:R-:W-:-:S04]  /*2350*/  I2FP.F32.S32 R3, R3 ;  /* 0x0000000300037245 */ /* 0x001fc80000201400 */
[----:B------:R-:W0:Y:S08]  /*2360*/  MUFU.RCP R12, R3 ;  /* 0x00000003000c7308 */ /* 0x000e300000001000 */
[----:B-1----:R-:W1:Y:S01]  /*2370*/  FCHK P2, R0, R3 ;  /* 0x0000000300007302 */ /* 0x002e620000040000 */
[----:B0-----:R-:W-:-:S04]  /*2380*/  FFMA R21, -R3, R12, 1 ;  /* 0x3f80000003157423 */ /* 0x001fc8000000010c */
[----:B------:R-:W-:-:S04]  /*2390*/  FFMA R21, R12, R21, R12 ;  /* 0x000000150c157223 */ /* 0x000fc8000000000c */
[----:B------:R-:W-:-:S04]  /*23a0*/  FFMA R12, R0, R21, RZ ;  /* 0x00000015000c7223 */ /* 0x000fc800000000ff */
[----:B------:R-:W-:-:S04]  /*23b0*/  FFMA R22, -R3, R12, R0 ;  /* 0x0000000c03167223 */ /* 0x000fc80000000100 */
[----:B------:R-:W-:Y:S01]  /*23c0*/  FFMA R21, R21, R22, R12 ;  /* 0x0000001615157223 */ /* 0x000fe2000000000c */
[----:B-1----:R-:W-:Y:S06]  /*23d0*/  @!P2 BRA `(.L_x_25) ;  /* 0x00000000000ca947 */ /* 0x002fec0003800000 */
[----:B------:R-:W-:-:S07]  /*23e0*/  MOV R21, 0x2400 ;  /* 0x0000240000157802 */ /* 0x000fce0000000f00 */
[----:B------:R-:W-:Y:S05]  /*23f0*/  CALL.REL.NOINC `($__internal_0_$__cuda_sm3x_div_rn_noftz_f32_slowpath) ;  /* 0x0000000000b87944 */ /* 0x000fea0003c00000 */
[----:B------:R-:W-:-:S07]  /*2400*/  MOV R21, R0 ;  /* 0x0000000000157202 */ /* 0x000fce0000000f00 */
.L_x_25:
[----:B------:R-:W-:Y:S05]  /*2410*/  BSYNC.RECONVERGENT B1 ;  /* 0x0000000000017941 */ /* 0x000fea0003800200 */
.L_x_24:
[----:B------:R-:W-:Y:S01]  /*2420*/  STS [R20+0x4], R21 ;  /* 0x0000041514007388 */ /* 0x000fe20000000800 */
[----:B------:R-:W0:Y:S01]  /*2430*/  MUFU.RCP R0, R3 ;  /* 0x0000000300007308 */ /* 0x000e220000001000 */
[----:B------:R-:W-:Y:S02]  /*2440*/  BSSY.RECONVERGENT B1, `(.L_x_26) ;  /* 0x000000d000017945 */ /* 0x000fe40003800200 */
[----:B------:R-:W1:Y:S01]  /*2450*/  LDS R12, [R19+0x8] ;  /* 0x00000800130c7984 */ /* 0x000e620000000800 */
[----:B0-----:R-:W-:-:S04]  /*2460*/  FFMA R13, -R3, R0, 1 ;  /* 0x3f800000030d7423 */ /* 0x001fc80000000100 */
[----:B------:R-:W-:Y:S01]  /*2470*/  FFMA R0, R0, R13, R0 ;  /* 0x0000000d00007223 */ /* 0x000fe20000000000 */
[----:B-1----:R-:W0:Y:S03]  /*2480*/  FCHK P2, R12, R3 ;  /* 0x000000030c007302 */ /* 0x002e260000040000 */
[----:B------:R-:W-:-:S04]  /*2490*/  FFMA R13, R0, R12, RZ ;  /* 0x0000000c000d7223 */ /* 0x000fc800000000ff */
[----:B------:R-:W-:-:S04]  /*24a0*/  FFMA R22, -R3, R13, R12 ;  /* 0x0000000d03167223 */ /* 0x000fc8000000010c */
[----:B------:R-:W-:Y:S01]  /*24b0*/  FFMA R13, R0, R22, R13 ;  /* 0x00000016000d7223 */ /* 0x000fe2000000000d */
[----:B0-----:R-:W-:Y:S06]  /*24c0*/  @!P2 BRA `(.L_x_27) ;  /* 0x000000000010a947 */ /* 0x001fec0003800000 */
[----:B------:R-:W-:Y:S02]  /*24d0*/  MOV R0, R12 ;  /* 0x0000000c00007202 */ /* 0x000fe40000000f00 */
[----:B------:R-:W-:-:S07]  /*24e0*/  MOV R21, 0x2500 ;  /* 0x0000250000157802 */ /* 0x000fce0000000f00 */
[----:B------:R-:W-:Y:S05]  /*24f0*/  CALL.REL.NOINC `($__internal_0_$__cuda_sm3x_div_rn_noftz_f32_slowpath) ;  /* 0x0000000000787944 */ /* 0x000fea0003c00000 */
[----:B------:R-:W-:-:S07]  /*2500*/  MOV R13, R0 ;  /* 0x00000000000d7202 */ /* 0x000fce0000000f00 */
.L_x_27:
[----:B------:R-:W-:Y:S05]  /*2510*/  BSYNC.RECONVERGENT B1 ;  /* 0x0000000000017941 */ /* 0x000fea0003800200 */
.L_x_26:
[----:B------:R3:W-:Y:S04]  /*2520*/  STS [R20+0x8], R13 ;  /* 0x0000080d14007388 */ /* 0x0007e80000000800 */
[----:B------:R3:W-:Y:S04]  /*2530*/  STS [R19], RZ ;  /* 0x000000ff13007388 */ /* 0x0007e80000000800 */
[----:B------:R3:W-:Y:S04]  /*2540*/  STS [R19+0x4], RZ ;  /* 0x000004ff13007388 */ /* 0x0007e80000000800 */
[----:B------:R3:W-:Y:S04]  /*2550*/  STS [R19+0x8], RZ ;  /* 0x000008ff13007388 */ /* 0x0007e80000000800 */
[----:B------:R3:W-:Y:S02]  /*2560*/  STS [R15], RZ ;  /* 0x000000ff0f007388 */ /* 0x0007e40000000800 */
.L_x_21:
[----:B------:R-:W-:Y:S05]  /*2570*/  BSYNC.RECONVERGENT B0 ;  /* 0x0000000000007941 */ /* 0x000fea0003800200 */
.L_x_20:
[----:B------:R-:W4:Y:S01]  /*2580*/  LDCU UR5, c[0x0][0x384] ;  /* 0x00007080ff0577ac */ /* 0x000f220008000800 */
[----:B------:R-:W-:Y:S01]  /*2590*/  BSSY.RECONVERGENT B0, `(.L_x_28) ;  /* 0x0000010000007945 */ /* 0x000fe20003800200 */
[----:B------:R-:W0:Y:S01]  /*25a0*/  LDCU UR6, c[0x0][0x384] ;  /* 0x00007080ff0677ac */ /* 0x000e220008000800 */
[----:B----4-:R-:W-:-:S13]  /*25b0*/  ISETP.GE.AND P2, PT, R18, UR5, PT ;  /* 0x0000000512007c0c */ /* 0x010fda000bf46270 */
[----:B0-----:R-:W-:Y:S05]  /*25c0*/  @P2 BRA `(.L_x_29) ;  /* 0x0000000000302947 */ /* 0x001fea0003800000 */
.L_x_30:
[----:B01-3--:R-:W-:-:S06]  /*25d0*/  IMAD.WIDE R12, R18, 0x4, R8 ;  /* 0x00000004120c7825 */ /* 0x00bfcc00078e0208 */
[----:B------:R-:W3:Y:S01]  /*25e0*/  LDG.E R12, desc[UR8][R12.64] ;  /* 0x000000080c0c7981 */ /* 0x000ee2000c1e1900 */
[----:B------:R-:W-:Y:S01]  /*25f0*/  MOV R3, 0x400 ;  /* 0x0000040000037802 */ /* 0x000fe20000000f00 */
[----:B------:R-:W-:Y:S01]  /*2600*/  IMAD R0, R14, UR6, RZ ;  /* 0x000000060e007c24 */ /* 0x000fe2000f8e02ff */
[----:B--2---:R-:W0:Y:S02]  /*2610*/  S2R R20, SR_CgaCtaId ;  /* 0x0000000000147919 */ /* 0x004e240000008800 */
[----:B0-----:R-:W-:-:S04]  /*2620*/  LEA R3, R20, R3, 0x18 ;  /* 0x0000000314037211 */ /* 0x001fc800078ec0ff */
[----:B------:R-:W-:-:S04]  /*2630*/  LEA R3, R0, R3, 0x2 ;  /* 0x0000000300037211 */ /* 0x000fc800078e10ff */
[C---:B------:R-:W-:Y:S02]  /*2640*/  LEA R3, R18.reuse, R3, 0x2 ;  /* 0x0000000312037211 */ /* 0x040fe400078e10ff */
[----:B------:R-:W-:-:S04]  /*2650*/  IADD3 R18, PT, PT, R18, UR7, RZ ;  /* 0x0000000712127c10 */ /* 0x000fc8000fffe0ff */
[----:B------:R-:W-:Y:S01]  /*2660*/  ISETP.GE.AND P2, PT, R18, UR5, PT ;  /* 0x0000000512007c0c */ /* 0x000fe2000bf46270 */
[----:B---3--:R0:W-:-:S12]  /*2670*/  STS [R3], R12 ;  /* 0x0000000c03007388 */ /* 0x0081d80000000800 */
[----:B------:R-:W-:Y:S05]  /*2680*/  @!P2 BRA `(.L_x_30) ;  /* 0xfffffffc00d0a947 */ /* 0x000fea000383ffff */
.L_x_29:
[----:B------:R-:W-:Y:S05]  /*2690*/  BSYNC.RECONVERGENT B0 ;  /* 0x0000000000007941 */ /* 0x000fea0003800200 */
.L_x_28:
[----:B------:R-:W-:-:S04]  /*26a0*/  UIADD3 UR4, UPT, UPT, UR4, 0x1, URZ ;  /* 0x0000000104047890 */ /* 0x000fc8000fffe0ff */
[----:B------:R-:W-:-:S09]  /*26b0*/  UISETP.NE.AND UP0, UPT, UR4, 0x3, UPT ;  /* 0x000000030400788c */ /* 0x000fd2000bf05270 */
[----:B------:R-:W-:Y:S05]  /*26c0*/  BRA.U UP0, `(.L_x_31) ;  /* 0xffffffdd00007547 */ /* 0x000fea000b83ffff */
[----:B------:R-:W-:Y:S05]  /*26d0*/  EXIT ;  /* 0x000000000000794d */ /* 0x000fea0003800000 */
        .weak           $__internal_0_$__cuda_sm3x_div_rn_noftz_f32_slowpath
        .type           $__internal_0_$__cuda_sm3x_div_rn_noftz_f32_slowpath,@function
        .size           $__internal_0_$__cuda_sm3x_div_rn_noftz_f32_slowpath,(.L_x_44 - $__internal_0_$__cuda_sm3x_div_rn_noftz_f32_slowpath)
$__internal_0_$__cuda_sm3x_div_rn_noftz_f32_slowpath:
[----:B------:R-:W-:Y:S01]  /*26e0*/  SHF.R.U32.HI R13, RZ, 0x17, R3 ;  /* 0x00000017ff0d7819 */ /* 0x000fe20000011603 */
[----:B------:R-:W-:Y:S01]  /*26f0*/  BSSY.RECONVERGENT B2, `(.L_x_32) ;  /* 0x0000063000027945 */ /* 0x000fe20003800200 */
[----:B------:R-:W-:Y:S02]  /*2700*/  SHF.R.U32.HI R22, RZ, 0x17, R0 ;  /* 0x00000017ff167819 */ /* 0x000fe40000011600 */
[----:B------:R-:W-:Y:S02]  /*2710*/  LOP3.LUT R13, R13, 0xff, RZ, 0xc0, !PT ;  /* 0x000000ff0d0d7812 */ /* 0x000fe400078ec0ff */
[----:B------:R-:W-:Y:S02]  /*2720*/  LOP3.LUT R22, R22, 0xff, RZ, 0xc0, !PT ;  /* 0x000000ff16167812 */ /* 0x000fe400078ec0ff */
[----:B------:R-:W-:Y:S02]  /*2730*/  IADD3 R25, PT, PT, R13, -0x1, RZ ;  /* 0xffffffff0d197810 */ /* 0x000fe40007ffe0ff */
[----:B------:R-:W-:-:S02]  /*2740*/  IADD3 R24, PT, PT, R22, -0x1, RZ ;  /* 0xffffffff16187810 */ /* 0x000fc40007ffe0ff */
[----:B------:R-:W-:Y:S02]  /*2750*/  ISETP.GT.U32.AND P2, PT, R25, 0xfd, PT ;  /* 0x000000fd1900780c */ /* 0x000fe40003f44070 */
[----:B------:R-:W-:Y:S02]  /*2760*/  MOV R23, R3 ;  /* 0x0000000300177202 */ /* 0x000fe40000000f00 */
[----:B------:R-:W-:-:S13]  /*2770*/  ISETP.GT.U32.OR P2, PT, R24, 0xfd, P2 ;  /* 0x000000fd1800780c */ /* 0x000fda0001744470 */
[----:B------:R-:W-:Y:S01]  /*2780*/  @!P2 MOV R12, RZ ;  /* 0x000000ff000ca202 */ /* 0x000fe20000000f00 */
[----:B------:R-:W-:Y:S06]  /*2790*/  @!P2 BRA `(.L_x_33) ;  /* 0x00000000005ca947 */ /* 0x000fec0003800000 */
[----:B------:R-:W-:Y:S02]  /*27a0*/  FSETP.GTU.FTZ.AND P2, PT, |R0|, +INF , PT ;  /* 0x7f8000000000780b */ /* 0x000fe40003f5c200 */
[----:B------:R-:W-:-:S04]  /*27b0*/  FSETP.GTU.FTZ.AND P3, PT, |R3|, +INF , PT ;  /* 0x7f8000000300780b */ /* 0x000fc80003f7c200 */
[----:B------:R-:W-:-:S13]  /*27c0*/  PLOP3.LUT P2, PT, P2, P3, PT, 0xf8, 0x8f ;  /* 0x00000000008f781c */ /* 0x000fda0001747f70 */
[----:B------:R-:W-:Y:S05]  /*27d0*/  @P2 BRA `(.L_x_34) ;  /* 0x00000004004c2947 */ /* 0x000fea0003800000 */
[----:B------:R-:W-:-:S13]  /*27e0*/  LOP3.LUT P2, RZ, R23, 0x7fffffff, R0, 0xc8, !PT ;  /* 0x7fffffff17ff7812 */ /* 0x000fda000784c800 */
[----:B------:R-:W-:Y:S05]  /*27f0*/  @!P2 BRA `(.L_x_35) ;  /* 0x00000004003ca947 */ /* 0x000fea0003800000 */
[C---:B------:R-:W-:Y:S02]  /*2800*/  FSETP.NEU.FTZ.AND P3, PT, |R0|.reuse, +INF , PT ;  /* 0x7f8000000000780b */ /* 0x040fe40003f7d200 */
[----:B------:R-:W-:Y:S02]  /*2810*/  FSETP.NEU.FTZ.AND P4, PT, |R3|, +INF , PT ;  /* 0x7f8000000300780b */ /* 0x000fe40003f9d200 */
[----:B------:R-:W-:-:S11]  /*2820*/  FSETP.NEU.FTZ.AND P2, PT, |R0|, +INF , PT ;  /* 0x7f8000000000780b */ /* 0x000fd60003f5d200 */
[----:B------:R-:W-:Y:S05]  /*2830*/  @!P4 BRA !P3, `(.L_x_35) ;  /* 0x00000004002cc947 */ /* 0x000fea0005800000 */
[----:B------:R-:W-:-:S04]  /*2840*/  LOP3.LUT P3, RZ, R0, 0x7fffffff, RZ, 0xc0, !PT ;  /* 0x7fffffff00ff7812 */ /* 0x000fc8000786c0ff */
[----:B------:R-:W-:-:S13]  /*2850*/  PLOP3.LUT P3, PT, P4, P3, PT, 0x2f, 0xf2 ;  /* 0x0000000000f2781c */ /* 0x000fda0002766577 */
[----:B------:R-:W-:Y:S05]  /*2860*/  @P3 BRA `(.L_x_36) ;  /* 0x0000000400183947 */ /* 0x000fea0003800000 */
[----:B------:R-:W-:-:S04]  /*2870*/  LOP3.LUT P3, RZ, R23, 0x7fffffff, RZ, 0xc0, !PT ;  /* 0x7fffffff17ff7812 */ /* 0x000fc8000786c0ff */
[----:B------:R-:W-:-:S13]  /*2880*/  PLOP3.LUT P2, PT, P2, P3, PT, 0x2f, 0xf2 ;  /* 0x0000000000f2781c */ /* 0x000fda0001746577 */
[----:B------:R-:W-:Y:S05]  /*2890*/  @P2 BRA `(.L_x_37) ;  /* 0x0000000400002947 */ /* 0x000fea0003800000 */
[----:B------:R-:W-:Y:S02]  /*28a0*/  ISETP.GE.AND P2, PT, R24, RZ, PT ;  /* 0x000000ff1800720c */ /* 0x000fe40003f46270 */
[----:B------:R-:W-:-:S11]  /*28b0*/  ISETP.GE.AND P3, PT, R25, RZ, PT ;  /* 0x000000ff1900720c */ /* 0x000fd60003f66270 */
[----:B------:R-:W-:Y:S01]  /*28c0*/  @P2 MOV R12, RZ ;  /* 0x000000ff000c2202 */ /* 0x000fe20000000f00 */
[----:B------:R-:W-:Y:S01]  /*28d0*/  @!P2 FFMA R0, R0, 1.84467440737095516160e+19, RZ ;  /* 0x5f8000000000a823 */ /* 0x000fe200000000ff */
[----:B------:R-:W-:Y:S01]  /*28e0*/  @!P2 MOV R12, 0xffffffc0 ;  /* 0xffffffc0000ca802 */ /* 0x000fe20000000f00 */
[----:B------:R-:W-:-:S03]  /*28f0*/  @!P3 FFMA R23, R3, 1.84467440737095516160e+19, RZ ;  /* 0x5f8000000317b823 */ /* 0x000fc600000000ff */
[----:B------:R-:W-:-:S07]  /*2900*/  @!P3 IADD3 R12, PT, PT, R12, 0x40, RZ ;  /* 0x000000400c0cb810 */ /* 0x000fce0007ffe0ff */
.L_x_33:
[----:B------:R-:W-:Y:S01]  /*2910*/  LEA R24, R13, 0xc0800000, 0x17 ;  /* 0xc08000000d187811 */ /* 0x000fe200078eb8ff */
[----:B------:R-:W-:Y:S01]  /*2920*/  BSSY.RECONVERGENT B3, `(.L_x_38) ;  /* 0x0000036000037945 */ /* 0x000fe20003800200 */
[----:B------:R-:W-:Y:S02]  /*2930*/  IADD3 R22, PT, PT, R22, -0x7f, RZ ;  /* 0xffffff8116167810 */ /* 0x000fe40007ffe0ff */
[----:B------:R-:W-:-:S03]  /*2940*/  IADD3 R26, PT, PT, -R24, R23, RZ ;  /* 0x00000017181a7210 */ /* 0x000fc60007ffe1ff */
[----:B------:R-:W-:Y:S01]  /*2950*/  IMAD R0, R22, -0x800000, R0 ;  /* 0xff80000016007824 */ /* 0x000fe200078e0200 */
[----:B------:R-:W0:Y:S01]  /*2960*/  MUFU.RCP R24, R26 ;  /* 0x0000001a00187308 */ /* 0x000e220000001000 */
[----:B------:R-:W-:-:S04]  /*2970*/  FADD.FTZ R25, -R26, -RZ ;  /* 0x800000ff1a197221 */ /* 0x000fc80000010100 */
[----:B0-----:R-:W-:-:S04]  /*2980*/  FFMA R23, R24, R25, 1 ;  /* 0x3f80000018177423 */ /* 0x001fc80000000019 */
[----:B------:R-:W-:-:S04]  /*2990*/  FFMA R23, R24, R23, R24 ;  /* 0x0000001718177223 */ /* 0x000fc80000000018 */
[----:B------:R-:W-:-:S04]  /*29a0*/  FFMA R24, R0, R23, RZ ;  /* 0x0000001700187223 */ /* 0x000fc800000000ff */
[----:B------:R-:W-:-:S04]  /*29b0*/  FFMA R27, R25, R24, R0 ;  /* 0x00000018191b7223 */ /* 0x000fc80000000000 */
[----:B------:R-:W-:Y:S01]  /*29c0*/  FFMA R24, R23, R27, R24 ;  /* 0x0000001b17187223 */ /* 0x000fe20000000018 */
[----:B------:R-:W-:-:S03]  /*29d0*/  IADD3 R27, PT, PT, R22, 0x7f, -R13 ;  /* 0x0000007f161b7810 */ /* 0x000fc60007ffe80d */
[----:B------:R-:W-:Y:S01]  /*29e0*/  FFMA R25, R25, R24, R0 ;  /* 0x0000001819197223 */ /* 0x000fe20000000000 */
[----:B------:R-:W-:-:S03]  /*29f0*/  IADD3 R27, PT, PT, R27, R12, RZ ;  /* 0x0000000c1b1b7210 */ /* 0x000fc60007ffe0ff */
[----:B------:R-:W-:-:S05]  /*2a00*/  FFMA R0, R23, R25, R24 ;  /* 0x0000001917007223 */ /* 0x000fca0000000018 */
[----:B------:R-:W-:-:S04]  /*2a10*/  SHF.R.U32.HI R13, RZ, 0x17, R0 ;  /* 0x00000017ff0d7819 */ /* 0x000fc80000011600 */
[----:B------:R-:W-:-:S04]  /*2a20*/  LOP3.LUT R13, R13, 0xff, RZ, 0xc0, !PT ;  /* 0x000000ff0d0d7812 */ /* 0x000fc800078ec0ff */
[----:B------:R-:W-:-:S04]  /*2a30*/  IADD3 R13, PT, PT, R13, R27, RZ ;  /* 0x0000001b0d0d7210 */ /* 0x000fc80007ffe0ff */
[----:B------:R-:W-:-:S04]  /*2a40*/  IADD3 R12, PT, PT, R13, -0x1, RZ ;  /* 0xffffffff0d0c7810 */ /* 0x000fc80007ffe0ff */
[----:B------:R-:W-:-:S13]  /*2a50*/  ISETP.GE.U32.AND P2, PT, R12, 0xfe, PT ;  /* 0x000000fe0c00780c */ /* 0x000fda0003f46070 */
[----:B------:R-:W-:Y:S05]  /*2a60*/  @!P2 BRA `(.L_x_39) ;  /* 0x000000000080a947 */ /* 0x000fea0003800000 */
[----:B------:R-:W-:-:S13]  /*2a70*/  ISETP.GT.AND P2, PT, R13, 0xfe, PT ;  /* 0x000000fe0d00780c */ /* 0x000fda0003f44270 */
[----:B------:R-:W-:Y:S05]  /*2a80*/  @P2 BRA `(.L_x_40) ;  /* 0x00000000006c2947 */ /* 0x000fea0003800000 */
[----:B------:R-:W-:-:S13]  /*2a90*/  ISETP.GE.AND P2, PT, R13, 0x1, PT ;  /* 0x000000010d00780c */ /* 0x000fda0003f46270 */
[----:B------:R-:W-:Y:S05]  /*2aa0*/  @P2 BRA `(.L_x_41) ;  /* 0x0000000000742947 */ /* 0x000fea0003800000 */
[----:B------:R-:W-:Y:S02]  /*2ab0*/  ISETP.GE.AND P2, PT, R13, -0x18, PT ;  /* 0xffffffe80d00780c */ /* 0x000fe40003f46270 */
[----:B------:R-:W-:-:S11]  /*2ac0*/  LOP3.LUT R0, R0, 0x80000000, RZ, 0xc0, !PT ;  /* 0x8000000000007812 */ /* 0x000fd600078ec0ff */
[----:B------:R-:W-:Y:S05]  /*2ad0*/  @!P2 BRA `(.L_x_41) ;  /* 0x000000000068a947 */ /* 0x000fea0003800000 */
[-CC-:B------:R-:W-:Y:S01]  /*2ae0*/  FFMA.RZ R12, R23, R25.reuse, R24.reuse ;  /* 0x00000019170c7223 */ /* 0x180fe2000000c018 */
[C---:B------:R-:W-:Y:S02]  /*2af0*/  ISETP.NE.AND P4, PT, R13.reuse, RZ, PT ;  /* 0x000000ff0d00720c */ /* 0x040fe40003f85270 */
[----:B------:R-:W-:Y:S02]  /*2b00*/  ISETP.NE.AND P3, PT, R13, RZ, PT ;  /* 0x000000ff0d00720c */ /* 0x000fe40003f65270 */
[----:B------:R-:W-:Y:S01]  /*2b10*/  LOP3.LUT R22, R12, 0x7fffff, RZ, 0xc0, !PT ;  /* 0x007fffff0c167812 */ /* 0x000fe200078ec0ff */
[CCC-:B------:R-:W-:Y:S01]  /*2b20*/  FFMA.RP R12, R23.reuse, R25.reuse, R24.reuse ;  /* 0x00000019170c7223 */ /* 0x1c0fe20000008018 */
[----:B------:R-:W-:Y:S01]  /*2b30*/  FFMA.RM R23, R23, R25, R24 ;  /* 0x0000001917177223 */ /* 0x000fe20000004018 */
[----:B------:R-:W-:Y:S02]  /*2b40*/  IADD3 R25, PT, PT, R13, 0x20, RZ ;  /* 0x000000200d197810 */ /* 0x000fe40007ffe0ff */
[----:B------:R-:W-:-:S02]  /*2b50*/  LOP3.LUT R22, R22, 0x800000, RZ, 0xfc, !PT ;  /* 0x0080000016167812 */ /* 0x000fc400078efcff */
[----:B------:R-:W-:Y:S02]  /*2b60*/  IADD3 R13, PT, PT, -R13, RZ, RZ ;  /* 0x000000ff0d0d7210 */ /* 0x000fe40007ffe1ff */
[----:B------:R-:W-:Y:S02]  /*2b70*/  SHF.L.U32 R25, R22, R25, RZ ;  /* 0x0000001916197219 */ /* 0x000fe400000006ff */
[----:B------:R-:W-:Y:S02]  /*2b80*/  FSETP.NEU.FTZ.AND P2, PT, R12, R23, PT ;  /* 0x000000170c00720b */ /* 0x000fe40003f5d000 */
[----:B------:R-:W-:Y:S02]  /*2b90*/  SEL R13, R13, RZ, P4 ;  /* 0x000000ff0d0d7207 */ /* 0x000fe40002000000 */
[----:B------:R-:W-:Y:S02]  /*2ba0*/  ISETP.NE.AND P3, PT, R25, RZ, P3 ;  /* 0x000000ff1900720c */ /* 0x000fe40001f65270 */
[----:B------:R-:W-:-:S02]  /*2bb0*/  SHF.R.U32.HI R13, RZ, R13, R22 ;  /* 0x0000000dff0d7219 */ /* 0x000fc40000011616 */
[----:B------:R-:W-:Y:S02]  /*2bc0*/  PLOP3.LUT P2, PT, P2, P3, PT, 0xf8, 0x8f ;  /* 0x00000000008f781c */ /* 0x000fe40001747f70 */
[----:B------:R-:W-:Y:S02]  /*2bd0*/  SHF.R.U32.HI R23, RZ, 0x1, R13 ;  /* 0x00000001ff177819 */ /* 0x000fe4000001160d */
[----:B------:R-:W-:-:S04]  /*2be0*/  SEL R12, RZ, 0x1, !P2 ;  /* 0x00000001ff0c7807 */ /* 0x000fc80005000000 */
[----:B------:R-:W-:-:S04]  /*2bf0*/  LOP3.LUT R12, R12, 0x1, R23, 0xf8, !PT ;  /* 0x000000010c0c7812 */ /* 0x000fc800078ef817 */
[----:B------:R-:W-:-:S04]  /*2c00*/  LOP3.LUT R12, R12, R13, RZ, 0xc0, !PT ;  /* 0x0000000d0c0c7212 */ /* 0x000fc800078ec0ff */
[----:B------:R-:W-:-:S04]  /*2c10*/  IADD3 R23, PT, PT, R23, R12, RZ ;  /* 0x0000000c17177210 */ /* 0x000fc80007ffe0ff */
[----:B------:R-:W-:Y:S01]  /*2c20*/  LOP3.LUT R0, R23, R0, RZ, 0xfc, !PT ;  /* 0x0000000017007212 */ /* 0x000fe200078efcff */
[----:B------:R-:W-:Y:S06]  /*2c30*/  BRA `(.L_x_41) ;  /* 0x0000000000107947 */ /* 0x000fec0003800000 */
.L_x_40:
[----:B------:R-:W-:-:S04]  /*2c40*/  LOP3.LUT R0, R0, 0x80000000, RZ, 0xc0, !PT ;  /* 0x8000000000007812 */ /* 0x000fc800078ec0ff */
[----:B------:R-:W-:Y:S01]  /*2c50*/  LOP3.LUT R0, R0, 0x7f800000, RZ, 0xfc, !PT ;  /* 0x7f80000000007812 */ /* 0x000fe200078efcff */
[----:B------:R-:W-:Y:S06]  /*2c60*/  BRA `(.L_x_41) ;  /* 0x0000000000047947 */ /* 0x000fec0003800000 */
.L_x_39:
[----:B------:R-:W-:-:S07]  /*2c70*/  LEA R0, R27, R0, 0x17 ;  /* 0x000000001b007211 */ /* 0x000fce00078eb8ff */
.L_x_41:
[----:B------:R-:W-:Y:S05]  /*2c80*/  BSYNC.RECONVERGENT B3 ;  /* 0x0000000000037941 */ /* 0x000fea0003800200 */
.L_x_38:
[----:B------:R-:W-:Y:S05]  /*2c90*/  BRA `(.L_x_42) ;  /* 0x0000000000207947 */ /* 0x000fea0003800000 */
.L_x_37:
[----:B------:R-:W-:-:S04]  /*2ca0*/  LOP3.LUT R0, R23, 0x80000000, R0, 0x48, !PT ;  /* 0x8000000017007812 */ /* 0x000fc800078e4800 */
[----:B------:R-:W-:Y:S01]  /*2cb0*/  LOP3.LUT R0, R0, 0x7f800000, RZ, 0xfc, !PT ;  /* 0x7f80000000007812 */ /* 0x000fe200078efcff */
[----:B------:R-:W-:Y:S06]  /*2cc0*/  BRA `(.L_x_42) ;  /* 0x0000000000147947 */ /* 0x000fec0003800000 */
.L_x_36:
[----:B------:R-:W-:Y:S01]  /*2cd0*/  LOP3.LUT R0, R23, 0x80000000, R0, 0x48, !PT ;  /* 0x8000000017007812 */ /* 0x000fe200078e4800 */
[----:B------:R-:W-:Y:S06]  /*2ce0*/  BRA `(.L_x_42) ;  /* 0x00000000000c7947 */ /* 0x000fec0003800000 */
.L_x_35:
[----:B------:R-:W0:Y:S01]  /*2cf0*/  MUFU.RSQ R0, -QNAN ;  /* 0xffc0000000007908 */ /* 0x000e220000001400 */
[----:B------:R-:W-:Y:S05]  /*2d00*/  BRA `(.L_x_42) ;  /* 0x0000000000047947 */ /* 0x000fea0003800000 */
.L_x_34:
[----:B------:R-:W-:-:S07]  /*2d10*/  FADD.FTZ R0, R0, R3 ;  /* 0x0000000300007221 */ /* 0x000fce0000010000 */
.L_x_42:
[----:B------:R-:W-:Y:S05]  /*2d20*/  BSYNC.RECONVERGENT B2 ;  /* 0x0000000000027941 */ /* 0x000fea0003800200 */
.L_x_32:
[----:B------:R-:W-:Y:S01]  /*2d30*/  HFMA2 R13, -RZ, RZ, 0, 0 ;  /* 0x00000000ff0d7431 */ /* 0x000fe200000001ff */
[----:B------:R-:W-:-:S04]  /*2d40*/  MOV R12, R21 ;  /* 0x00000015000c7202 */ /* 0x000fc80000000f00 */
[----:B0-----:R-:W-:Y:S05]  /*2d50*/  RET.REL.NODEC R12 `(_Z11k_means_gpuiiiPKfS0_Pi) ;  /* 0xffffffd00ca87950 */ /* 0x001fea0003c3ffff */
.L_x_43:
[----:B------:R-:W-:-:S00]  /*2d60*/  BRA `(.L_x_43) ;  /* 0xfffffffc00fc7947 */ /* 0x000fc0000383ffff */
[----:B------:R-:W-:-:S00]  /*2d70*/  NOP ;  /* 0x0000000000007918 */ /* 0x000fc00000000000 */
        /* <DEDUP_REMOVED lines=8> */
.L_x_44:


//--------------------- .nv.shared._Z11k_means_gpuiiiPKfS0_Pi --------------------------
	.section	.nv.shared._Z11k_means_gpuiiiPKfS0_Pi,"aw",@nobits
	.sectionflags	@""
	.align	16
	.zero		1024


//--------------------- .nv.shared.reserved.0     --------------------------
	.section	.nv.shared.reserved.0,"aw",@nobits
	.weak		__nv_reservedSMEM_offset_0_alias
	.size		__nv_reservedSMEM_offset_0_alias, 0, 64
	.other		__nv_reservedSMEM_offset_0_alias,@"STO_CUDA_RESERVED_SHARED STV_DEFAULT"
__nv_reservedSMEM_offset_0_alias:
	.zero		0
	.zero		64


//--------------------- .nv.constant0._Z11k_means_gpuiiiPKfS0_Pi --------------------------
	.section	.nv.constant0._Z11k_means_gpuiiiPKfS0_Pi,"a",@progbits
	.sectionflags	@""
	.align	4
.nv.constant0._Z11k_means_gpuiiiPKfS0_Pi:
	.zero		936


//--------------------- SYMBOLS --------------------------

	.type		.nv.reservedSmem.offset0,@object
	.size		.nv.reservedSmem.offset0,0x4
	.type		.nv.reservedSmem.cap,@object
	.size		.nv.reservedSmem.cap,0x4
